//
// Generated by NVIDIA NVVM Compiler
//
// Compiler Build ID: CL-36424714
// Cuda compilation tools, release 13.0, V13.0.88
// Based on NVVM 20.0.0
//

.version 9.0
.target sm_100
.address_size 64

	// .globl	_Z7addRowsPiS_S_i

.visible .entry _Z7addRowsPiS_S_i(
	.param .u64 .ptr .align 1 _Z7addRowsPiS_S_i_param_0,
	.param .u64 .ptr .align 1 _Z7addRowsPiS_S_i_param_1,
	.param .u64 .ptr .align 1 _Z7addRowsPiS_S_i_param_2,
	.param .u32 _Z7addRowsPiS_S_i_param_3
)
{
	.reg .pred 	%p<10>;
	.reg .b32 	%r<122>;
	.reg .b64 	%rd<26>;

	ld.param.u64 	%rd7, [_Z7addRowsPiS_S_i_param_0];
	ld.param.u64 	%rd8, [_Z7addRowsPiS_S_i_param_1];
	ld.param.u64 	%rd9, [_Z7addRowsPiS_S_i_param_2];
	ld.param.u32 	%r23, [_Z7addRowsPiS_S_i_param_3];
	cvta.to.global.u64 	%rd1, %rd9;
	cvta.to.global.u64 	%rd2, %rd8;
	cvta.to.global.u64 	%rd3, %rd7;
	mov.u32 	%r1, %tid.x;
	setp.ge.s32 	%p1, %r1, %r23;
	@%p1 bra 	$L__BB0_13;
	mul.lo.s32 	%r2, %r23, %r1;
	add.s32 	%r25, %r23, -1;
	and.b32  	%r3, %r23, 15;
	setp.lt.u32 	%p2, %r25, 15;
	mov.b32 	%r118, 0;
	@%p2 bra 	$L__BB0_4;
	and.b32  	%r118, %r23, -16;
	neg.s32 	%r116, %r118;
	add.s64 	%rd4, %rd3, 32;
	add.s64 	%rd5, %rd2, 32;
	add.s64 	%rd6, %rd1, 32;
	mov.u32 	%r115, %r2;
$L__BB0_3:
	.pragma "nounroll";
	mul.wide.s32 	%rd10, %r115, 4;
	add.s64 	%rd11, %rd4, %rd10;
	add.s64 	%rd12, %rd5, %rd10;
	add.s64 	%rd13, %rd6, %rd10;
	ld.global.u32 	%r26, [%rd11+-32];
	ld.global.u32 	%r27, [%rd12+-32];
	add.s32 	%r28, %r27, %r26;
	st.global.u32 	[%rd13+-32], %r28;
	ld.global.u32 	%r29, [%rd11+-28];
	ld.global.u32 	%r30, [%rd12+-28];
	add.s32 	%r31, %r30, %r29;
	st.global.u32 	[%rd13+-28], %r31;
	ld.global.u32 	%r32, [%rd11+-24];
	ld.global.u32 	%r33, [%rd12+-24];
	add.s32 	%r34, %r33, %r32;
	st.global.u32 	[%rd13+-24], %r34;
	ld.global.u32 	%r35, [%rd11+-20];
	ld.global.u32 	%r36, [%rd12+-20];
	add.s32 	%r37, %r36, %r35;
	st.global.u32 	[%rd13+-20], %r37;
	ld.global.u32 	%r38, [%rd11+-16];
	ld.global.u32 	%r39, [%rd12+-16];
	add.s32 	%r40, %r39, %r38;
	st.global.u32 	[%rd13+-16], %r40;
	ld.global.u32 	%r41, [%rd11+-12];
	ld.global.u32 	%r42, [%rd12+-12];
	add.s32 	%r43, %r42, %r41;
	st.global.u32 	[%rd13+-12], %r43;
	ld.global.u32 	%r44, [%rd11+-8];
	ld.global.u32 	%r45, [%rd12+-8];
	add.s32 	%r46, %r45, %r44;
	st.global.u32 	[%rd13+-8], %r46;
	ld.global.u32 	%r47, [%rd11+-4];
	ld.global.u32 	%r48, [%rd12+-4];
	add.s32 	%r49, %r48, %r47;
	st.global.u32 	[%rd13+-4], %r49;
	ld.global.u32 	%r50, [%rd11];
	ld.global.u32 	%r51, [%rd12];
	add.s32 	%r52, %r51, %r50;
	st.global.u32 	[%rd13], %r52;
	ld.global.u32 	%r53, [%rd11+4];
	ld.global.u32 	%r54, [%rd12+4];
	add.s32 	%r55, %r54, %r53;
	st.global.u32 	[%rd13+4], %r55;
	ld.global.u32 	%r56, [%rd11+8];
	ld.global.u32 	%r57, [%rd12+8];
	add.s32 	%r58, %r57, %r56;
	st.global.u32 	[%rd13+8], %r58;
	ld.global.u32 	%r59, [%rd11+12];
	ld.global.u32 	%r60, [%rd12+12];
	add.s32 	%r61, %r60, %r59;
	st.global.u32 	[%rd13+12], %r61;
	ld.global.u32 	%r62, [%rd11+16];
	ld.global.u32 	%r63, [%rd12+16];
	add.s32 	%r64, %r63, %r62;
	st.global.u32 	[%rd13+16], %r64;
	ld.global.u32 	%r65, [%rd11+20];
	ld.global.u32 	%r66, [%rd12+20];
	add.s32 	%r67, %r66, %r65;
	st.global.u32 	[%rd13+20], %r67;
	ld.global.u32 	%r68, [%rd11+24];
	ld.global.u32 	%r69, [%rd12+24];
	add.s32 	%r70, %r69, %r68;
	st.global.u32 	[%rd13+24], %r70;
	ld.global.u32 	%r71, [%rd11+28];
	ld.global.u32 	%r72, [%rd12+28];
	add.s32 	%r73, %r72, %r71;
	st.global.u32 	[%rd13+28], %r73;
	add.s32 	%r116, %r116, 16;
	add.s32 	%r115, %r115, 16;
	setp.ne.s32 	%p3, %r116, 0;
	@%p3 bra 	$L__BB0_3;
$L__BB0_4:
	setp.eq.s32 	%p4, %r3, 0;
	@%p4 bra 	$L__BB0_13;
	and.b32  	%r11, %r23, 7;
	setp.lt.u32 	%p5, %r3, 8;
	@%p5 bra 	$L__BB0_7;
	add.s32 	%r74, %r118, %r2;
	mul.wide.s32 	%rd14, %r74, 4;
	add.s64 	%rd15, %rd3, %rd14;
	ld.global.u32 	%r75, [%rd15];
	add.s64 	%rd16, %rd2, %rd14;
	ld.global.u32 	%r76, [%rd16];
	add.s32 	%r77, %r76, %r75;
	add.s64 	%rd17, %rd1, %rd14;
	st.global.u32 	[%rd17], %r77;
	ld.global.u32 	%r78, [%rd15+4];
	ld.global.u32 	%r79, [%rd16+4];
	add.s32 	%r80, %r79, %r78;
	st.global.u32 	[%rd17+4], %r80;
	ld.global.u32 	%r81, [%rd15+8];
	ld.global.u32 	%r82, [%rd16+8];
	add.s32 	%r83, %r82, %r81;
	st.global.u32 	[%rd17+8], %r83;
	ld.global.u32 	%r84, [%rd15+12];
	ld.global.u32 	%r85, [%rd16+12];
	add.s32 	%r86, %r85, %r84;
	st.global.u32 	[%rd17+12], %r86;
	ld.global.u32 	%r87, [%rd15+16];
	ld.global.u32 	%r88, [%rd16+16];
	add.s32 	%r89, %r88, %r87;
	st.global.u32 	[%rd17+16], %r89;
	ld.global.u32 	%r90, [%rd15+20];
	ld.global.u32 	%r91, [%rd16+20];
	add.s32 	%r92, %r91, %r90;
	st.global.u32 	[%rd17+20], %r92;
	ld.global.u32 	%r93, [%rd15+24];
	ld.global.u32 	%r94, [%rd16+24];
	add.s32 	%r95, %r94, %r93;
	st.global.u32 	[%rd17+24], %r95;
	ld.global.u32 	%r96, [%rd15+28];
	ld.global.u32 	%r97, [%rd16+28];
	add.s32 	%r98, %r97, %r96;
	st.global.u32 	[%rd17+28], %r98;
	add.s32 	%r118, %r118, 8;
$L__BB0_7:
	setp.eq.s32 	%p6, %r11, 0;
	@%p6 bra 	$L__BB0_13;
	and.b32  	%r14, %r23, 3;
	setp.lt.u32 	%p7, %r11, 4;
	@%p7 bra 	$L__BB0_10;
	add.s32 	%r99, %r118, %r2;
	mul.wide.s32 	%rd18, %r99, 4;
	add.s64 	%rd19, %rd3, %rd18;
	ld.global.u32 	%r100, [%rd19];
	add.s64 	%rd20, %rd2, %rd18;
	ld.global.u32 	%r101, [%rd20];
	add.s32 	%r102, %r101, %r100;
	add.s64 	%rd21, %rd1, %rd18;
	st.global.u32 	[%rd21], %r102;
	ld.global.u32 	%r103, [%rd19+4];
	ld.global.u32 	%r104, [%rd20+4];
	add.s32 	%r105, %r104, %r103;
	st.global.u32 	[%rd21+4], %r105;
	ld.global.u32 	%r106, [%rd19+8];
	ld.global.u32 	%r107, [%rd20+8];
	add.s32 	%r108, %r107, %r106;
	st.global.u32 	[%rd21+8], %r108;
	ld.global.u32 	%r109, [%rd19+12];
	ld.global.u32 	%r110, [%rd20+12];
	add.s32 	%r111, %r110, %r109;
	st.global.u32 	[%rd21+12], %r111;
	add.s32 	%r118, %r118, 4;
$L__BB0_10:
	setp.eq.s32 	%p8, %r14, 0;
	@%p8 bra 	$L__BB0_13;
	add.s32 	%r121, %r118, %r2;
	neg.s32 	%r120, %r14;
$L__BB0_12:
	.pragma "nounroll";
	mul.wide.s32 	%rd22, %r121, 4;
	add.s64 	%rd23, %rd1, %rd22;
	add.s64 	%rd24, %rd2, %rd22;
	add.s64 	%rd25, %rd3, %rd22;
	ld.global.u32 	%r112, [%rd25];
	ld.global.u32 	%r113, [%rd24];
	add.s32 	%r114, %r113, %r112;
	st.global.u32 	[%rd23], %r114;
	add.s32 	%r121, %r121, 1;
	add.s32 	%r120, %r120, 1;
	setp.ne.s32 	%p9, %r120, 0;
	@%p9 bra 	$L__BB0_12;
$L__BB0_13:
	ret;

}
	// .globl	_Z7addColsPiS_S_i
.visible .entry _Z7addColsPiS_S_i(
	.param .u64 .ptr .align 1 _Z7addColsPiS_S_i_param_0,
	.param .u64 .ptr .align 1 _Z7addColsPiS_S_i_param_1,
	.param .u64 .ptr .align 1 _Z7addColsPiS_S_i_param_2,
	.param .u32 _Z7addColsPiS_S_i_param_3
)
{
	.reg .pred 	%p<10>;
	.reg .b32 	%r<122>;
	.reg .b64 	%rd<101>;

	ld.param.u64 	%rd4, [_Z7addColsPiS_S_i_param_0];
	ld.param.u64 	%rd5, [_Z7addColsPiS_S_i_param_1];
	ld.param.u64 	%rd6, [_Z7addColsPiS_S_i_param_2];
	ld.param.u32 	%r23, [_Z7addColsPiS_S_i_param_3];
	cvta.to.global.u64 	%rd1, %rd6;
	cvta.to.global.u64 	%rd2, %rd5;
	cvta.to.global.u64 	%rd3, %rd4;
	mov.u32 	%r1, %tid.x;
	setp.ge.s32 	%p1, %r1, %r23;
	@%p1 bra 	$L__BB1_13;
	add.s32 	%r25, %r23, -1;
	and.b32  	%r2, %r23, 15;
	setp.lt.u32 	%p2, %r25, 15;
	mov.b32 	%r118, 0;
	@%p2 bra 	$L__BB1_4;
	and.b32  	%r118, %r23, -16;
	neg.s32 	%r116, %r118;
	shl.b32 	%r5, %r23, 4;
	mul.wide.s32 	%rd11, %r23, 4;
	mov.u32 	%r115, %r1;
$L__BB1_3:
	.pragma "nounroll";
	mul.wide.s32 	%rd7, %r115, 4;
	add.s64 	%rd8, %rd3, %rd7;
	ld.global.u32 	%r26, [%rd8];
	add.s64 	%rd9, %rd2, %rd7;
	ld.global.u32 	%r27, [%rd9];
	add.s32 	%r28, %r27, %r26;
	add.s64 	%rd10, %rd1, %rd7;
	st.global.u32 	[%rd10], %r28;
	add.s64 	%rd12, %rd8, %rd11;
	ld.global.u32 	%r29, [%rd12];
	add.s64 	%rd13, %rd9, %rd11;
	ld.global.u32 	%r30, [%rd13];
	add.s32 	%r31, %r30, %r29;
	add.s64 	%rd14, %rd10, %rd11;
	st.global.u32 	[%rd14], %r31;
	add.s64 	%rd15, %rd12, %rd11;
	ld.global.u32 	%r32, [%rd15];
	add.s64 	%rd16, %rd13, %rd11;
	ld.global.u32 	%r33, [%rd16];
	add.s32 	%r34, %r33, %r32;
	add.s64 	%rd17, %rd14, %rd11;
	st.global.u32 	[%rd17], %r34;
	add.s64 	%rd18, %rd15, %rd11;
	ld.global.u32 	%r35, [%rd18];
	add.s64 	%rd19, %rd16, %rd11;
	ld.global.u32 	%r36, [%rd19];
	add.s32 	%r37, %r36, %r35;
	add.s64 	%rd20, %rd17, %rd11;
	st.global.u32 	[%rd20], %r37;
	add.s64 	%rd21, %rd18, %rd11;
	ld.global.u32 	%r38, [%rd21];
	add.s64 	%rd22, %rd19, %rd11;
	ld.global.u32 	%r39, [%rd22];
	add.s32 	%r40, %r39, %r38;
	add.s64 	%rd23, %rd20, %rd11;
	st.global.u32 	[%rd23], %r40;
	add.s64 	%rd24, %rd21, %rd11;
	ld.global.u32 	%r41, [%rd24];
	add.s64 	%rd25, %rd22, %rd11;
	ld.global.u32 	%r42, [%rd25];
	add.s32 	%r43, %r42, %r41;
	add.s64 	%rd26, %rd23, %rd11;
	st.global.u32 	[%rd26], %r43;
	add.s64 	%rd27, %rd24, %rd11;
	ld.global.u32 	%r44, [%rd27];
	add.s64 	%rd28, %rd25, %rd11;
	ld.global.u32 	%r45, [%rd28];
	add.s32 	%r46, %r45, %r44;
	add.s64 	%rd29, %rd26, %rd11;
	st.global.u32 	[%rd29], %r46;
	add.s64 	%rd30, %rd27, %rd11;
	ld.global.u32 	%r47, [%rd30];
	add.s64 	%rd31, %rd28, %rd11;
	ld.global.u32 	%r48, [%rd31];
	add.s32 	%r49, %r48, %r47;
	add.s64 	%rd32, %rd29, %rd11;
	st.global.u32 	[%rd32], %r49;
	add.s64 	%rd33, %rd30, %rd11;
	ld.global.u32 	%r50, [%rd33];
	add.s64 	%rd34, %rd31, %rd11;
	ld.global.u32 	%r51, [%rd34];
	add.s32 	%r52, %r51, %r50;
	add.s64 	%rd35, %rd32, %rd11;
	st.global.u32 	[%rd35], %r52;
	add.s64 	%rd36, %rd33, %rd11;
	ld.global.u32 	%r53, [%rd36];
	add.s64 	%rd37, %rd34, %rd11;
	ld.global.u32 	%r54, [%rd37];
	add.s32 	%r55, %r54, %r53;
	add.s64 	%rd38, %rd35, %rd11;
	st.global.u32 	[%rd38], %r55;
	add.s64 	%rd39, %rd36, %rd11;
	ld.global.u32 	%r56, [%rd39];
	add.s64 	%rd40, %rd37, %rd11;
	ld.global.u32 	%r57, [%rd40];
	add.s32 	%r58, %r57, %r56;
	add.s64 	%rd41, %rd38, %rd11;
	st.global.u32 	[%rd41], %r58;
	add.s64 	%rd42, %rd39, %rd11;
	ld.global.u32 	%r59, [%rd42];
	add.s64 	%rd43, %rd40, %rd11;
	ld.global.u32 	%r60, [%rd43];
	add.s32 	%r61, %r60, %r59;
	add.s64 	%rd44, %rd41, %rd11;
	st.global.u32 	[%rd44], %r61;
	add.s64 	%rd45, %rd42, %rd11;
	ld.global.u32 	%r62, [%rd45];
	add.s64 	%rd46, %rd43, %rd11;
	ld.global.u32 	%r63, [%rd46];
	add.s32 	%r64, %r63, %r62;
	add.s64 	%rd47, %rd44, %rd11;
	st.global.u32 	[%rd47], %r64;
	add.s64 	%rd48, %rd45, %rd11;
	ld.global.u32 	%r65, [%rd48];
	add.s64 	%rd49, %rd46, %rd11;
	ld.global.u32 	%r66, [%rd49];
	add.s32 	%r67, %r66, %r65;
	add.s64 	%rd50, %rd47, %rd11;
	st.global.u32 	[%rd50], %r67;
	add.s64 	%rd51, %rd48, %rd11;
	ld.global.u32 	%r68, [%rd51];
	add.s64 	%rd52, %rd49, %rd11;
	ld.global.u32 	%r69, [%rd52];
	add.s32 	%r70, %r69, %r68;
	add.s64 	%rd53, %rd50, %rd11;
	st.global.u32 	[%rd53], %r70;
	add.s64 	%rd54, %rd51, %rd11;
	ld.global.u32 	%r71, [%rd54];
	add.s64 	%rd55, %rd52, %rd11;
	ld.global.u32 	%r72, [%rd55];
	add.s32 	%r73, %r72, %r71;
	add.s64 	%rd56, %rd53, %rd11;
	st.global.u32 	[%rd56], %r73;
	add.s32 	%r116, %r116, 16;
	add.s32 	%r115, %r115, %r5;
	setp.ne.s32 	%p3, %r116, 0;
	@%p3 bra 	$L__BB1_3;
$L__BB1_4:
	setp.eq.s32 	%p4, %r2, 0;
	@%p4 bra 	$L__BB1_13;
	and.b32  	%r11, %r23, 7;
	setp.lt.u32 	%p5, %r2, 8;
	@%p5 bra 	$L__BB1_7;
	mad.lo.s32 	%r74, %r118, %r23, %r1;
	mul.wide.s32 	%rd57, %r74, 4;
	add.s64 	%rd58, %rd3, %rd57;
	ld.global.u32 	%r75, [%rd58];
	add.s64 	%rd59, %rd2, %rd57;
	ld.global.u32 	%r76, [%rd59];
	add.s32 	%r77, %r76, %r75;
	add.s64 	%rd60, %rd1, %rd57;
	st.global.u32 	[%rd60], %r77;
	mul.wide.s32 	%rd61, %r23, 4;
	add.s64 	%rd62, %rd58, %rd61;
	ld.global.u32 	%r78, [%rd62];
	add.s64 	%rd63, %rd59, %rd61;
	ld.global.u32 	%r79, [%rd63];
	add.s32 	%r80, %r79, %r78;
	add.s64 	%rd64, %rd60, %rd61;
	st.global.u32 	[%rd64], %r80;
	add.s64 	%rd65, %rd62, %rd61;
	ld.global.u32 	%r81, [%rd65];
	add.s64 	%rd66, %rd63, %rd61;
	ld.global.u32 	%r82, [%rd66];
	add.s32 	%r83, %r82, %r81;
	add.s64 	%rd67, %rd64, %rd61;
	st.global.u32 	[%rd67], %r83;
	add.s64 	%rd68, %rd65, %rd61;
	ld.global.u32 	%r84, [%rd68];
	add.s64 	%rd69, %rd66, %rd61;
	ld.global.u32 	%r85, [%rd69];
	add.s32 	%r86, %r85, %r84;
	add.s64 	%rd70, %rd67, %rd61;
	st.global.u32 	[%rd70], %r86;
	add.s64 	%rd71, %rd68, %rd61;
	ld.global.u32 	%r87, [%rd71];
	add.s64 	%rd72, %rd69, %rd61;
	ld.global.u32 	%r88, [%rd72];
	add.s32 	%r89, %r88, %r87;
	add.s64 	%rd73, %rd70, %rd61;
	st.global.u32 	[%rd73], %r89;
	add.s64 	%rd74, %rd71, %rd61;
	ld.global.u32 	%r90, [%rd74];
	add.s64 	%rd75, %rd72, %rd61;
	ld.global.u32 	%r91, [%rd75];
	add.s32 	%r92, %r91, %r90;
	add.s64 	%rd76, %rd73, %rd61;
	st.global.u32 	[%rd76], %r92;
	add.s64 	%rd77, %rd74, %rd61;
	ld.global.u32 	%r93, [%rd77];
	add.s64 	%rd78, %rd75, %rd61;
	ld.global.u32 	%r94, [%rd78];
	add.s32 	%r95, %r94, %r93;
	add.s64 	%rd79, %rd76, %rd61;
	st.global.u32 	[%rd79], %r95;
	add.s64 	%rd80, %rd77, %rd61;
	ld.global.u32 	%r96, [%rd80];
	add.s64 	%rd81, %rd78, %rd61;
	ld.global.u32 	%r97, [%rd81];
	add.s32 	%r98, %r97, %r96;
	add.s64 	%rd82, %rd79, %rd61;
	st.global.u32 	[%rd82], %r98;
	add.s32 	%r118, %r118, 8;
$L__BB1_7:
	setp.eq.s32 	%p6, %r11, 0;
	@%p6 bra 	$L__BB1_13;
	and.b32  	%r14, %r23, 3;
	setp.lt.u32 	%p7, %r11, 4;
	@%p7 bra 	$L__BB1_10;
	mad.lo.s32 	%r99, %r118, %r23, %r1;
	mul.wide.s32 	%rd83, %r99, 4;
	add.s64 	%rd84, %rd3, %rd83;
	ld.global.u32 	%r100, [%rd84];
	add.s64 	%rd85, %rd2, %rd83;
	ld.global.u32 	%r101, [%rd85];
	add.s32 	%r102, %r101, %r100;
	add.s64 	%rd86, %rd1, %rd83;
	st.global.u32 	[%rd86], %r102;
	mul.wide.s32 	%rd87, %r23, 4;
	add.s64 	%rd88, %rd84, %rd87;
	ld.global.u32 	%r103, [%rd88];
	add.s64 	%rd89, %rd85, %rd87;
	ld.global.u32 	%r104, [%rd89];
	add.s32 	%r105, %r104, %r103;
	add.s64 	%rd90, %rd86, %rd87;
	st.global.u32 	[%rd90], %r105;
	add.s64 	%rd91, %rd88, %rd87;
	ld.global.u32 	%r106, [%rd91];
	add.s64 	%rd92, %rd89, %rd87;
	ld.global.u32 	%r107, [%rd92];
	add.s32 	%r108, %r107, %r106;
	add.s64 	%rd93, %rd90, %rd87;
	st.global.u32 	[%rd93], %r108;
	add.s64 	%rd94, %rd91, %rd87;
	ld.global.u32 	%r109, [%rd94];
	add.s64 	%rd95, %rd92, %rd87;
	ld.global.u32 	%r110, [%rd95];
	add.s32 	%r111, %r110, %r109;
	add.s64 	%rd96, %rd93, %rd87;
	st.global.u32 	[%rd96], %r111;
	add.s32 	%r118, %r118, 4;
$L__BB1_10:
	setp.eq.s32 	%p8, %r14, 0;
	@%p8 bra 	$L__BB1_13;
	mad.lo.s32 	%r121, %r118, %r23, %r1;
	neg.s32 	%r120, %r14;
$L__BB1_12:
	.pragma "nounroll";
	mul.wide.s32 	%rd97, %r121, 4;
	add.s64 	%rd98, %rd3, %rd97;
	ld.global.u32 	%r112, [%rd98];
	add.s64 	%rd99, %rd2, %rd97;
	ld.global.u32 	%r113, [%rd99];
	add.s32 	%r114, %r113, %r112;
	add.s64 	%rd100, %rd1, %rd97;
	st.global.u32 	[%rd100], %r114;
	add.s32 	%r121, %r121, %r23;
	add.s32 	%r120, %r120, 1;
	setp.ne.s32 	%p9, %r120, 0;
	@%p9 bra 	$L__BB1_12;
$L__BB1_13:
	ret;

}
	// .globl	_Z11addElementsPiS_S_i
.visible .entry _Z11addElementsPiS_S_i(
	.param .u64 .ptr .align 1 _Z11addElementsPiS_S_i_param_0,
	.param .u64 .ptr .align 1 _Z11addElementsPiS_S_i_param_1,
	.param .u64 .ptr .align 1 _Z11addElementsPiS_S_i_param_2,
	.param .u32 _Z11addElementsPiS_S_i_param_3
)
{
	.reg .pred 	%p<2>;
	.reg .b32 	%r<9>;
	.reg .b64 	%rd<11>;

	ld.param.u64 	%rd1, [_Z11addElementsPiS_S_i_param_0];
	ld.param.u64 	%rd2, [_Z11addElementsPiS_S_i_param_1];
	ld.param.u64 	%rd3, [_Z11addElementsPiS_S_i_param_2];
	ld.param.u32 	%r3, [_Z11addElementsPiS_S_i_param_3];
	mov.u32 	%r1, %tid.y;
	mov.u32 	%r2, %tid.x;
	max.s32 	%r4, %r1, %r2;
	setp.ge.s32 	%p1, %r4, %r3;
	@%p1 bra 	$L__BB2_2;
	cvta.to.global.u64 	%rd4, %rd1;
	cvta.to.global.u64 	%rd5, %rd2;
	cvta.to.global.u64 	%rd6, %rd3;
	mad.lo.s32 	%r5, %r3, %r1, %r2;
	mul.wide.u32 	%rd7, %r5, 4;
	add.s64 	%rd8, %rd4, %rd7;
	ld.global.u32 	%r6, [%rd8];
	add.s64 	%rd9, %rd5, %rd7;
	ld.global.u32 	%r7, [%rd9];
	add.s32 	%r8, %r7, %r6;
	add.s64 	%rd10, %rd6, %rd7;
	st.global.u32 	[%rd10], %r8;
$L__BB2_2:
	ret;

}


// ===== COMPILED SASS (sm_100) =====

	.target	sm_100

	.elftype	@"ET_EXEC"


//--------------------- .note.nv.tkinfo           --------------------------
	.section	.note.nv.tkinfo,"",@"SHT_NOTE"
	.sectionflags	@"SHF_NOTE_NV_TKINFO"
	.tkinfo
        /*0018*/ 	.word	0x00000002
        /*0030*/ 	.string	""
        /*0030*/ 	.string	"ptxas"
        /*0030*/ 	.string	"Cuda compilation tools, release 13.0, V13.0.88"
        /*0030*/ 	.string	"Build cuda_13.0.r13.0/compiler.36424714_0"
        /*0030*/ 	.string	"-arch sm_100 -m 64 "



//--------------------- .note.nv.cuinfo           --------------------------
	.section	.note.nv.cuinfo,"",@"SHT_NOTE"
	.sectionflags	@"SHF_NOTE_NV_CUINFO"
        /*0018*/ 	.short	0x0002
        /*001a*/ 	.short	0x0064
        /*001c*/ 	.short	0x0082
	.zero		2


//--------------------- .nv.info                  --------------------------
	.section	.nv.info,"",@"SHT_CUDA_INFO"
	.align	4


	//----- nvinfo : EIATTR_REGCOUNT
	.align		4
        /*0000*/ 	.byte	0x04, 0x2f
        /*0002*/ 	.short	(.L_1 - .L_0)
	.align		4
.L_0:
        /*0004*/ 	.word	index@(_Z7addRowsPiS_S_i)
        /*0008*/ 	.word	0x00000014


	//----- nvinfo : EIATTR_FRAME_SIZE
	.align		4
.L_1:
        /*000c*/ 	.byte	0x04, 0x11
        /*000e*/ 	.short	(.L_3 - .L_2)
	.align		4
.L_2:
        /*0010*/ 	.word	index@(_Z7addRowsPiS_S_i)
        /*0014*/ 	.word	0x00000000


	//----- nvinfo : EIATTR_REGCOUNT
	.align		4
.L_3:
        /*0018*/ 	.byte	0x04, 0x2f
        /*001a*/ 	.short	(.L_5 - .L_4)
	.align		4
.L_4:
        /*001c*/ 	.word	index@(_Z7addColsPiS_S_i)
        /*0020*/ 	.word	0x0000001c


	//----- nvinfo : EIATTR_FRAME_SIZE
	.align		4
.L_5:
        /*0024*/ 	.byte	0x04, 0x11
        /*0026*/ 	.short	(.L_7 - .L_6)
	.align		4
.L_6:
        /*0028*/ 	.word	index@(_Z7addColsPiS_S_i)
        /*002c*/ 	.word	0x00000000


	//----- nvinfo : EIATTR_REGCOUNT
	.align		4
.L_7:
        /*0030*/ 	.byte	0x04, 0x2f
        /*0032*/ 	.short	(.L_9 - .L_8)
	.align		4
.L_8:
        /*0034*/ 	.word	index@(_Z11addElementsPiS_S_i)
        /*0038*/ 	.word	0x0000000c


	//----- nvinfo : EIATTR_FRAME_SIZE
	.align		4
.L_9:
        /*003c*/ 	.byte	0x04, 0x11
        /*003e*/ 	.short	(.L_11 - .L_10)
	.align		4
.L_10:
        /*0040*/ 	.word	index@(_Z11addElementsPiS_S_i)
        /*0044*/ 	.word	0x00000000


	//----- nvinfo : EIATTR_MIN_STACK_SIZE
	.align		4
.L_11:
        /*0048*/ 	.byte	0x04, 0x12
        /*004a*/ 	.short	(.L_13 - .L_12)
	.align		4
.L_12:
        /*004c*/ 	.word	index@(_Z11addElementsPiS_S_i)
        /*0050*/ 	.word	0x00000000


	//----- nvinfo : EIATTR_MIN_STACK_SIZE
	.align		4
.L_13:
        /*0054*/ 	.byte	0x04, 0x12
        /*0056*/ 	.short	(.L_15 - .L_14)
	.align		4
.L_14:
        /*0058*/ 	.word	index@(_Z7addColsPiS_S_i)
        /*005c*/ 	.word	0x00000000


	//----- nvinfo : EIATTR_MIN_STACK_SIZE
	.align		4
.L_15:
        /*0060*/ 	.byte	0x04, 0x12
        /*0062*/ 	.short	(.L_17 - .L_16)
	.align		4
.L_16:
        /*0064*/ 	.word	index@(_Z7addRowsPiS_S_i)
        /*0068*/ 	.word	0x00000000
.L_17:


//--------------------- .nv.compat                --------------------------
	.section	.nv.compat,"",@"SHT_CUDA_COMPAT_INFO"
	.align	4
        /*0000*/ 	.byte	0x02, 0x09, 0x00, 0x00, 0x02, 0x02, 0x01, 0x00, 0x02, 0x05, 0x05, 0x00, 0x03, 0x07, 0x01, 0x01
        /*0010*/ 	.byte	0x02, 0x03, 0x00, 0x00, 0x02, 0x06, 0x01, 0x00, 0x04, 0x0b, 0x08, 0x00, 0x09, 0x00, 0x00, 0x00
        /*0020*/ 	.byte	0x00, 0x00, 0x00, 0x00


//--------------------- .nv.info._Z11addElementsPiS_S_i --------------------------
	.section	.nv.info._Z11addElementsPiS_S_i,"",@"SHT_CUDA_INFO"
	.sectionflags	@""
	.align	4


	//----- nvinfo : EIATTR_CUDA_API_VERSION
	.align		4
        /*0000*/ 	.byte	0x04, 0x37
        /*0002*/ 	.short	(.L_19 - .L_18)
.L_18:
        /*0004*/ 	.word	0x00000082


	//----- nvinfo : EIATTR_KPARAM_INFO
	.align		4
.L_19:
        /*0008*/ 	.byte	0x04, 0x17
        /*000a*/ 	.short	(.L_21 - .L_20)
.L_20:
        /*000c*/ 	.word	0x00000000
        /*0010*/ 	.short	0x0003
        /*0012*/ 	.short	0x0018
        /*0014*/ 	.byte	0x00, 0xf0, 0x11, 0x00


	//----- nvinfo : EIATTR_KPARAM_INFO
	.align		4
.L_21:
        /*0018*/ 	.byte	0x04, 0x17
        /*001a*/ 	.short	(.L_23 - .L_22)
.L_22:
        /*001c*/ 	.word	0x00000000
        /*0020*/ 	.short	0x0002
        /*0022*/ 	.short	0x0010
        /*0024*/ 	.byte	0x00, 0xf5, 0x21, 0x00


	//----- nvinfo : EIATTR_KPARAM_INFO
	.align		4
.L_23:
        /*0028*/ 	.byte	0x04, 0x17
        /*002a*/ 	.short	(.L_25 - .L_24)
.L_24:
        /*002c*/ 	.word	0x00000000
        /*0030*/ 	.short	0x0001
        /*0032*/ 	.short	0x0008
        /*0034*/ 	.byte	0x00, 0xf5, 0x21, 0x00


	//----- nvinfo : EIATTR_KPARAM_INFO
	.align		4
.L_25:
        /*0038*/ 	.byte	0x04, 0x17
        /*003a*/ 	.short	(.L_27 - .L_26)
.L_26:
        /*003c*/ 	.word	0x00000000
        /*0040*/ 	.short	0x0000
        /*0042*/ 	.short	0x0000
        /*0044*/ 	.byte	0x00, 0xf5, 0x21, 0x00


	//----- nvinfo : EIATTR_SPARSE_MMA_MASK
	.align		4
.L_27:
        /*0048*/ 	.byte	0x03, 0x50
        /*004a*/ 	.short	0x0000


	//----- nvinfo : EIATTR_MAXREG_COUNT
	.align		4
        /*004c*/ 	.byte	0x03, 0x1b
        /*004e*/ 	.short	0x00ff


	//----- nvinfo : EIATTR_MERCURY_ISA_VERSION
	.align		4
        /*0050*/ 	.byte	0x03, 0x5f
        /*0052*/ 	.short	0x0101


	//----- nvinfo : EIATTR_VRC_CTA_INIT_COUNT
	.align		4
        /*0054*/ 	.byte	0x02, 0x4a
	.zero		1
	.zero		1


	//----- nvinfo : EIATTR_EXIT_INSTR_OFFSETS
	.align		4
        /*0058*/ 	.byte	0x04, 0x1c
        /*005a*/ 	.short	(.L_29 - .L_28)


	//   ....[0]....
.L_28:
        /*005c*/ 	.word	0x00000060


	//   ....[1]....
        /*0060*/ 	.word	0x00000130


	//----- nvinfo : EIATTR_CBANK_PARAM_SIZE
	.align		4
.L_29:
        /*0064*/ 	.byte	0x03, 0x19
        /*0066*/ 	.short	0x001c


	//----- nvinfo : EIATTR_PARAM_CBANK
	.align		4
        /*0068*/ 	.byte	0x04, 0x0a
        /*006a*/ 	.short	(.L_31 - .L_30)
	.align		4
.L_30:
        /*006c*/ 	.word	index@(.nv.constant0._Z11addElementsPiS_S_i)
        /*0070*/ 	.short	0x0380
        /*0072*/ 	.short	0x001c


	//----- nvinfo : EIATTR_SW_WAR
	.align		4
.L_31:
        /*0074*/ 	.byte	0x04, 0x36
        /*0076*/ 	.short	(.L_33 - .L_32)
.L_32:
        /*0078*/ 	.word	0x00000008
.L_33:


//--------------------- .nv.info._Z7addColsPiS_S_i --------------------------
	.section	.nv.info._Z7addColsPiS_S_i,"",@"SHT_CUDA_INFO"
	.sectionflags	@""
	.align	4


	//----- nvinfo : EIATTR_CUDA_API_VERSION
	.align		4
        /*0000*/ 	.byte	0x04, 0x37
        /*0002*/ 	.short	(.L_35 - .L_34)
.L_34:
        /*0004*/ 	.word	0x00000082


	//----- nvinfo : EIATTR_KPARAM_INFO
	.align		4
.L_35:
        /*0008*/ 	.byte	0x04, 0x17
        /*000a*/ 	.short	(.L_37 - .L_36)
.L_36:
        /*000c*/ 	.word	0x00000000
        /*0010*/ 	.short	0x0003
        /*0012*/ 	.short	0x0018
        /*0014*/ 	.byte	0x00, 0xf0, 0x11, 0x00


	//----- nvinfo : EIATTR_KPARAM_INFO
	.align		4
.L_37:
        /*0018*/ 	.byte	0x04, 0x17
        /*001a*/ 	.short	(.L_39 - .L_38)
.L_38:
        /*001c*/ 	.word	0x00000000
        /*0020*/ 	.short	0x0002
        /*0022*/ 	.short	0x0010
        /*0024*/ 	.byte	0x00, 0xf5, 0x21, 0x00


	//----- nvinfo : EIATTR_KPARAM_INFO
	.align		4
.L_39:
        /*0028*/ 	.byte	0x04, 0x17
        /*002a*/ 	.short	(.L_41 - .L_40)
.L_40:
        /*002c*/ 	.word	0x00000000
        /*0030*/ 	.short	0x0001
        /*0032*/ 	.short	0x0008
        /*0034*/ 	.byte	0x00, 0xf5, 0x21, 0x00


	//----- nvinfo : EIATTR_KPARAM_INFO
	.align		4
.L_41:
        /*0038*/ 	.byte	0x04, 0x17
        /*003a*/ 	.short	(.L_43 - .L_42)
.L_42:
        /*003c*/ 	.word	0x00000000
        /*0040*/ 	.short	0x0000
        /*0042*/ 	.short	0x0000
        /*0044*/ 	.byte	0x00, 0xf5, 0x21, 0x00


	//----- nvinfo : EIATTR_SPARSE_MMA_MASK
	.align		4
.L_43:
        /*0048*/ 	.byte	0x03, 0x50
        /*004a*/ 	.short	0x0000


	//----- nvinfo : EIATTR_MAXREG_COUNT
	.align		4
        /*004c*/ 	.byte	0x03, 0x1b
        /*004e*/ 	.short	0x00ff


	//----- nvinfo : EIATTR_MERCURY_ISA_VERSION
	.align		4
        /*0050*/ 	.byte	0x03, 0x5f
        /*0052*/ 	.short	0x0101


	//----- nvinfo : EIATTR_VRC_CTA_INIT_COUNT
	.align		4
        /*0054*/ 	.byte	0x02, 0x4a
	.zero		1
	.zero		1


	//----- nvinfo : EIATTR_EXIT_INSTR_OFFSETS
	.align		4
        /*0058*/ 	.byte	0x04, 0x1c
        /*005a*/ 	.short	(.L_45 - .L_44)


	//   ....[0]....
.L_44:
        /*005c*/ 	.word	0x00000040


	//   ....[1]....
        /*0060*/ 	.word	0x00000860


	//   ....[2]....
        /*0064*/ 	.word	0x00000c80


	//   ....[3]....
        /*0068*/ 	.word	0x00000ee0


	//   ....[4]....
        /*006c*/ 	.word	0x00000ff0


	//----- nvinfo : EIATTR_CBANK_PARAM_SIZE
	.align		4
.L_45:
        /*0070*/ 	.byte	0x03, 0x19
        /*0072*/ 	.short	0x001c


	//----- nvinfo : EIATTR_PARAM_CBANK
	.align		4
        /*0074*/ 	.byte	0x04, 0x0a
        /*0076*/ 	.short	(.L_47 - .L_46)
	.align		4
.L_46:
        /*0078*/ 	.word	index@(.nv.constant0._Z7addColsPiS_S_i)
        /*007c*/ 	.short	0x0380
        /*007e*/ 	.short	0x001c


	//----- nvinfo : EIATTR_SW_WAR
	.align		4
.L_47:
        /*0080*/ 	.byte	0x04, 0x36
        /*0082*/ 	.short	(.L_49 - .L_48)
.L_48:
        /*0084*/ 	.word	0x00000008
.L_49:


//--------------------- .nv.info._Z7addRowsPiS_S_i --------------------------
	.section	.nv.info._Z7addRowsPiS_S_i,"",@"SHT_CUDA_INFO"
	.sectionflags	@""
	.align	4


	//----- nvinfo : EIATTR_CUDA_API_VERSION
	.align		4
        /*0000*/ 	.byte	0x04, 0x37
        /*0002*/ 	.short	(.L_51 - .L_50)
.L_50:
        /*0004*/ 	.word	0x00000082


	//----- nvinfo : EIATTR_KPARAM_INFO
	.align		4
.L_51:
        /*0008*/ 	.byte	0x04, 0x17
        /*000a*/ 	.short	(.L_53 - .L_52)
.L_52:
        /*000c*/ 	.word	0x00000000
        /*0010*/ 	.short	0x0003
        /*0012*/ 	.short	0x0018
        /*0014*/ 	.byte	0x00, 0xf0, 0x11, 0x00


	//----- nvinfo : EIATTR_KPARAM_INFO
	.align		4
.L_53:
        /*0018*/ 	.byte	0x04, 0x17
        /*001a*/ 	.short	(.L_55 - .L_54)
.L_54:
        /*001c*/ 	.word	0x00000000
        /*0020*/ 	.short	0x0002
        /*0022*/ 	.short	0x0010
        /*0024*/ 	.byte	0x00, 0xf5, 0x21, 0x00


	//----- nvinfo : EIATTR_KPARAM_INFO
	.align		4
.L_55:
        /*0028*/ 	.byte	0x04, 0x17
        /*002a*/ 	.short	(.L_57 - .L_56)
.L_56:
        /*002c*/ 	.word	0x00000000
        /*0030*/ 	.short	0x0001
        /*0032*/ 	.short	0x0008
        /*0034*/ 	.byte	0x00, 0xf5, 0x21, 0x00


	//----- nvinfo : EIATTR_KPARAM_INFO
	.align		4
.L_57:
        /*0038*/ 	.byte	0x04, 0x17
        /*003a*/ 	.short	(.L_59 - .L_58)
.L_58:
        /*003c*/ 	.word	0x00000000
        /*0040*/ 	.short	0x0000
        /*0042*/ 	.short	0x0000
        /*0044*/ 	.byte	0x00, 0xf5, 0x21, 0x00


	//----- nvinfo : EIATTR_SPARSE_MMA_MASK
	.align		4
.L_59:
        /*0048*/ 	.byte	0x03, 0x50
        /*004a*/ 	.short	0x0000


	//----- nvinfo : EIATTR_MAXREG_COUNT
	.align		4
        /*004c*/ 	.byte	0x03, 0x1b
        /*004e*/ 	.short	0x00ff


	//----- nvinfo : EIATTR_MERCURY_ISA_VERSION
	.align		4
        /*0050*/ 	.byte	0x03, 0x5f
        /*0052*/ 	.short	0x0101


	//----- nvinfo : EIATTR_VRC_CTA_INIT_COUNT
	.align		4
        /*0054*/ 	.byte	0x02, 0x4a
	.zero		1
	.zero		1


	//----- nvinfo : EIATTR_EXIT_INSTR_OFFSETS
	.align		4
        /*0058*/ 	.byte	0x04, 0x1c
        /*005a*/ 	.short	(.L_61 - .L_60)


	//   ....[0]....
.L_60:
        /*005c*/ 	.word	0x00000040


	//   ....[1]....
        /*0060*/ 	.word	0x00000650


	//   ....[2]....
        /*0064*/ 	.word	0x00000920


	//   ....[3]....
        /*0068*/ 	.word	0x00000af0


	//   ....[4]....
        /*006c*/ 	.word	0x00000c00


	//----- nvinfo : EIATTR_CBANK_PARAM_SIZE
	.align		4
.L_61:
        /*0070*/ 	.byte	0x03, 0x19
        /*0072*/ 	.short	0x001c


	//----- nvinfo : EIATTR_PARAM_CBANK
	.align		4
        /*0074*/ 	.byte	0x04, 0x0a
        /*0076*/ 	.short	(.L_63 - .L_62)
	.align		4
.L_62:
        /*0078*/ 	.word	index@(.nv.constant0._Z7addRowsPiS_S_i)
        /*007c*/ 	.short	0x0380
        /*007e*/ 	.short	0x001c


	//----- nvinfo : EIATTR_SW_WAR
	.align		4
.L_63:
        /*0080*/ 	.byte	0x04, 0x36
        /*0082*/ 	.short	(.L_65 - .L_64)
.L_64:
        /*0084*/ 	.word	0x00000008
.L_65:


//--------------------- .nv.callgraph             --------------------------
	.section	.nv.callgraph,"",@"SHT_CUDA_CALLGRAPH"
	.align	4
	.sectionentsize	8
	.align		4
        /*0000*/ 	.word	0x00000000
	.align		4
        /*0004*/ 	.word	0xffffffff
	.align		4
        /*0008*/ 	.word	0x00000000
	.align		4
        /*000c*/ 	.word	0xfffffffe
	.align		4
        /*0010*/ 	.word	0x00000000
	.align		4
        /*0014*/ 	.word	0xfffffffd
	.align		4
        /*0018*/ 	.word	0x00000000
	.align		4
        /*001c*/ 	.word	0xfffffffc


//--------------------- .text._Z11addElementsPiS_S_i --------------------------
	.section	.text._Z11addElementsPiS_S_i,"ax",@progbits
	.align	128
        .global         _Z11addElementsPiS_S_i
        .type           _Z11addElementsPiS_S_i,@function
        .size           _Z11addElementsPiS_S_i,(.L_x_13 - _Z11addElementsPiS_S_i)
        .other          _Z11addElementsPiS_S_i,@"STO_CUDA_ENTRY STV_DEFAULT"
_Z11addElementsPiS_S_i:
.text._Z11addElementsPiS_S_i:
[----:B------:R-:W-:Y:S01]  /*0000*/  LDC R1, c[0x0][0x37c] ;  /* 0x0000df00ff017b82 */ /* 0x000fe20000000800 */
[----:B------:R-:W0:Y:S01]  /*0010*/  S2R R9, SR_TID.Y ;  /* 0x0000000000097919 */ /* 0x000e220000002200 */
[----:B------:R-:W1:Y:S01]  /*0020*/  LDCU UR6, c[0x0][0x398] ;  /* 0x00007300ff0677ac */ /* 0x000e620008000800 */
[----:B------:R-:W0:Y:S02]  /*0030*/  S2R R0, SR_TID.X ;  /* 0x0000000000007919 */ /* 0x000e240000002100 */
[----:B0-----:R-:W-:-:S04]  /*0040*/  VIMNMX R2, PT, PT, R9, R0, !PT ;  /* 0x0000000009027248 */ /* 0x001fc80007fe0100 */
[----:B-1----:R-:W-:-:S13]  /*0050*/  ISETP.GE.AND P0, PT, R2, UR6, PT ;  /* 0x0000000602007c0c */ /* 0x002fda000bf06270 */
[----:B------:R-:W-:Y:S05]  /*0060*/  @P0 EXIT ;  /* 0x000000000000094d */ /* 0x000fea0003800000 */
[----:B------:R-:W0:Y:S01]  /*0070*/  LDC.64 R2, c[0x0][0x380] ;  /* 0x0000e000ff027b82 */ /* 0x000e220000000a00 */
[----:B------:R-:W1:Y:S01]  /*0080*/  LDCU.64 UR4, c[0x0][0x358] ;  /* 0x00006b00ff0477ac */ /* 0x000e620008000a00 */
[----:B------:R-:W-:-:S06]  /*0090*/  IMAD R9, R9, UR6, R0 ;  /* 0x0000000609097c24 */ /* 0x000fcc000f8e0200 */
[----:B------:R-:W2:Y:S08]  /*00a0*/  LDC.64 R4, c[0x0][0x388] ;  /* 0x0000e200ff047b82 */ /* 0x000eb00000000a00 */
[----:B------:R-:W3:Y:S01]  /*00b0*/  LDC.64 R6, c[0x0][0x390] ;  /* 0x0000e400ff067b82 */ /* 0x000ee20000000a00 */
[----:B0-----:R-:W-:-:S06]  /*00c0*/  IMAD.WIDE.U32 R2, R9, 0x4, R2 ;  /* 0x0000000409027825 */ /* 0x001fcc00078e0002 */
[----:B-1----:R-:W4:Y:S01]  /*00d0*/  LDG.E R2, desc[UR4][R2.64] ;  /* 0x0000000402027981 */ /* 0x002f22000c1e1900 */
[----:B--2---:R-:W-:-:S06]  /*00e0*/  IMAD.WIDE.U32 R4, R9, 0x4, R4 ;  /* 0x0000000409047825 */ /* 0x004fcc00078e0004 */
[----:B------:R-:W4:Y:S01]  /*00f0*/  LDG.E R5, desc[UR4][R4.64] ;  /* 0x0000000404057981 */ /* 0x000f22000c1e1900 */
[----:B---3--:R-:W-:Y:S01]  /*0100*/  IMAD.WIDE.U32 R6, R9, 0x4, R6 ;  /* 0x0000000409067825 */ /* 0x008fe200078e0006 */
[----:B----4-:R-:W-:-:S05]  /*0110*/  IADD3 R9, PT, PT, R2, R5, RZ ;  /* 0x0000000502097210 */ /* 0x010fca0007ffe0ff */
[----:B------:R-:W-:Y:S01]  /*0120*/  STG.E desc[UR4][R6.64], R9 ;  /* 0x0000000906007986 */ /* 0x000fe2000c101904 */
[----:B------:R-:W-:Y:S05]  /*0130*/  EXIT ;  /* 0x000000000000794d */ /* 0x000fea0003800000 */
.L_x_0:
[----:B------:R-:W-:-:S00]  /*0140*/  BRA `(.L_x_0) ;  /* 0xfffffffc00fc7947 */ /* 0x000fc0000383ffff */
[----:B------:R-:W-:-:S00]  /*0150*/  NOP ;  /* 0x0000000000007918 */ /* 0x000fc00000000000 */
        /* <DEDUP_REMOVED lines=10> */
.L_x_13:


//--------------------- .text._Z7addColsPiS_S_i   --------------------------
	.section	.text._Z7addColsPiS_S_i,"ax",@progbits
	.align	128
        .global         _Z7addColsPiS_S_i
        .type           _Z7addColsPiS_S_i,@function
        .size           _Z7addColsPiS_S_i,(.L_x_14 - _Z7addColsPiS_S_i)
        .other          _Z7addColsPiS_S_i,@"STO_CUDA_ENTRY STV_DEFAULT"
_Z7addColsPiS_S_i:
.text._Z7addColsPiS_S_i:
[----:B------:R-:W-:Y:S01]  /*0000*/  LDC R1, c[0x0][0x37c] ;  /* 0x0000df00ff017b82 */ /* 0x000fe20000000800 */
[----:B------:R-:W0:Y:S07]  /*0010*/  S2R R0, SR_TID.X ;  /* 0x0000000000007919 */ /* 0x000e2e0000002100 */
[----:B------:R-:W0:Y:S02]  /*0020*/  LDC R3, c[0x0][0x398] ;  /* 0x0000e600ff037b82 */ /* 0x000e240000000800 */
[----:B0-----:R-:W-:-:S13]  /*0030*/  ISETP.GE.AND P0, PT, R0, R3, PT ;  /* 0x000000030000720c */ /* 0x001fda0003f06270 */
[----:B------:R-:W-:Y:S05]  /*0040*/  @P0 EXIT ;  /* 0x000000000000094d */ /* 0x000fea0003800000 */
[C---:B------:R-:W-:Y:S01]  /*0050*/  IADD3 R2, PT, PT, R3.reuse, -0x1, RZ ;  /* 0xffffffff03027810 */ /* 0x040fe20007ffe0ff */
[----:B------:R-:W0:Y:S01]  /*0060*/  LDCU.64 UR4, c[0x0][0x358] ;  /* 0x00006b00ff0477ac */ /* 0x000e220008000a00 */
[----:B------:R-:W-:Y:S02]  /*0070*/  LOP3.LUT R20, R3, 0xf, RZ, 0xc0, !PT ;  /* 0x0000000f03147812 */ /* 0x000fe400078ec0ff */
[----:B------:R-:W-:Y:S01]  /*0080*/  ISETP.GE.U32.AND P1, PT, R2, 0xf, PT ;  /* 0x0000000f0200780c */ /* 0x000fe20003f26070 */
[----:B------:R-:W-:Y:S01]  /*0090*/  HFMA2 R2, -RZ, RZ, 0, 0 ;  /* 0x00000000ff027431 */ /* 0x000fe200000001ff */
[----:B------:R-:W-:-:S11]  /*00a0*/  ISETP.NE.AND P0, PT, R20, RZ, PT ;  /* 0x000000ff1400720c */ /* 0x000fd60003f05270 */
[----:B------:R-:W-:Y:S05]  /*00b0*/  @!P1 BRA `(.L_x_1) ;  /* 0x0000000400e89947 */ /* 0x000fea0003800000 */
[----:B------:R-:W-:Y:S02]  /*00c0*/  LOP3.LUT R2, R3, 0xfffffff0, RZ, 0xc0, !PT ;  /* 0xfffffff003027812 */ /* 0x000fe400078ec0ff */
[----:B------:R-:W-:Y:S02]  /*00d0*/  MOV R4, R0 ;  /* 0x0000000000047202 */ /* 0x000fe40000000f00 */
[----:B------:R-:W-:-:S07]  /*00e0*/  IADD3 R5, PT, PT, -R2, RZ, RZ ;  /* 0x000000ff02057210 */ /* 0x000fce0007ffe1ff */
.L_x_2:
[----:B---3--:R-:W1:Y:S08]  /*00f0*/  LDC.64 R14, c[0x0][0x380] ;  /* 0x0000e000ff0e7b82 */ /* 0x008e700000000a00 */
[----:B------:R-:W2:Y:S08]  /*0100*/  LDC.64 R16, c[0x0][0x388] ;  /* 0x0000e200ff107b82 */ /* 0x000eb00000000a00 */
[----:B------:R-:W3:Y:S01]  /*0110*/  LDC.64 R6, c[0x0][0x390] ;  /* 0x0000e400ff067b82 */ /* 0x000ee20000000a00 */
[----:B-1----:R-:W-:-:S05]  /*0120*/  IMAD.WIDE R14, R4, 0x4, R14 ;  /* 0x00000004040e7825 */ /* 0x002fca00078e020e */
[----:B0-----:R-:W4:Y:S01]  /*0130*/  LDG.E R8, desc[UR4][R14.64] ;  /* 0x000000040e087981 */ /* 0x001f22000c1e1900 */
[----:B--2---:R-:W-:-:S05]  /*0140*/  IMAD.WIDE R16, R4, 0x4, R16 ;  /* 0x0000000404107825 */ /* 0x004fca00078e0210 */
[----:B------:R-:W4:Y:S01]  /*0150*/  LDG.E R9, desc[UR4][R16.64] ;  /* 0x0000000410097981 */ /* 0x000f22000c1e1900 */
[----:B------:R-:W-:-:S04]  /*0160*/  IMAD.WIDE R10, R3, 0x4, R14 ;  /* 0x00000004030a7825 */ /* 0x000fc800078e020e */
[----:B---3--:R-:W-:Y:S01]  /*0170*/  IMAD.WIDE R6, R4, 0x4, R6 ;  /* 0x0000000404067825 */ /* 0x008fe200078e0206 */
[----:B----4-:R-:W-:-:S03]  /*0180*/  IADD3 R21, PT, PT, R8, R9, RZ ;  /* 0x0000000908157210 */ /* 0x010fc60007ffe0ff */
[C---:B------:R-:W-:Y:S02]  /*0190*/  IMAD.WIDE R8, R3.reuse, 0x4, R16 ;  /* 0x0000000403087825 */ /* 0x040fe400078e0210 */
[----:B------:R0:W-:Y:S04]  /*01a0*/  STG.E desc[UR4][R6.64], R21 ;  /* 0x0000001506007986 */ /* 0x0001e8000c101904 */
[----:B------:R-:W2:Y:S04]  /*01b0*/  LDG.E R18, desc[UR4][R10.64] ;  /* 0x000000040a127981 */ /* 0x000ea8000c1e1900 */
[----:B------:R-:W2:Y:S01]  /*01c0*/  LDG.E R19, desc[UR4][R8.64] ;  /* 0x0000000408137981 */ /* 0x000ea2000c1e1900 */
[----:B------:R-:W-:-:S04]  /*01d0*/  IMAD.WIDE R12, R3, 0x4, R6 ;  /* 0x00000004030c7825 */ /* 0x000fc800078e0206 */
[----:B------:R-:W-:-:S04]  /*01e0*/  IMAD.WIDE R16, R3, 0x4, R10 ;  /* 0x0000000403107825 */ /* 0x000fc800078e020a */
[----:B------:R-:W-:Y:S01]  /*01f0*/  IMAD.WIDE R14, R3, 0x4, R8 ;  /* 0x00000004030e7825 */ /* 0x000fe200078e0208 */
[----:B--2---:R-:W-:-:S05]  /*0200*/  IADD3 R23, PT, PT, R18, R19, RZ ;  /* 0x0000001312177210 */ /* 0x004fca0007ffe0ff */
[----:B------:R1:W-:Y:S04]  /*0210*/  STG.E desc[UR4][R12.64], R23 ;  /* 0x000000170c007986 */ /* 0x0003e8000c101904 */
[----:B------:R-:W2:Y:S04]  /*0220*/  LDG.E R22, desc[UR4][R16.64] ;  /* 0x0000000410167981 */ /* 0x000ea8000c1e1900 */
[----:B------:R-:W2:Y:S01]  /*0230*/  LDG.E R25, desc[UR4][R14.64] ;  /* 0x000000040e197981 */ /* 0x000ea2000c1e1900 */
[----:B------:R-:W-:-:S04]  /*0240*/  IMAD.WIDE R18, R3, 0x4, R12 ;  /* 0x0000000403127825 */ /* 0x000fc800078e020c */
[----:B------:R-:W-:-:S04]  /*0250*/  IMAD.WIDE R10, R3, 0x4, R16 ;  /* 0x00000004030a7825 */ /* 0x000fc800078e0210 */
[----:B0-----:R-:W-:Y:S01]  /*0260*/  IMAD.WIDE R6, R3, 0x4, R14 ;  /* 0x0000000403067825 */ /* 0x001fe200078e020e */
[----:B--2---:R-:W-:-:S05]  /*0270*/  IADD3 R25, PT, PT, R22, R25, RZ ;  /* 0x0000001916197210 */ /* 0x004fca0007ffe0ff */
[----:B------:R0:W-:Y:S04]  /*0280*/  STG.E desc[UR4][R18.64], R25 ;  /* 0x0000001912007986 */ /* 0x0001e8000c101904 */
[----:B------:R-:W2:Y:S04]  /*0290*/  LDG.E R21, desc[UR4][R10.64] ;  /* 0x000000040a157981 */ /* 0x000ea8000c1e1900 */
[----:B------:R-:W2:Y:S01]  /*02a0*/  LDG.E R22, desc[UR4][R6.64] ;  /* 0x0000000406167981 */ /* 0x000ea2000c1e1900 */
[----:B------:R-:W-:-:S04]  /*02b0*/  IMAD.WIDE R8, R3, 0x4, R18 ;  /* 0x0000000403087825 */ /* 0x000fc800078e0212 */
[----:B------:R-:W-:-:S04]  /*02c0*/  IMAD.WIDE R16, R3, 0x4, R10 ;  /* 0x0000000403107825 */ /* 0x000fc800078e020a */
[----:B-1----:R-:W-:Y:S01]  /*02d0*/  IMAD.WIDE R12, R3, 0x4, R6 ;  /* 0x00000004030c7825 */ /* 0x002fe200078e0206 */
[----:B--2---:R-:W-:-:S05]  /*02e0*/  IADD3 R21, PT, PT, R21, R22, RZ ;  /* 0x0000001615157210 */ /* 0x004fca0007ffe0ff */
        /* <DEDUP_REMOVED lines=8> */
[----:B------:R-:W3:Y:S04]  /*0370*/  LDG.E R22, desc[UR4][R10.64] ;  /* 0x000000040a167981 */ /* 0x000ee8000c1e1900 */
[----:B0-----:R-:W3:Y:S01]  /*0380*/  LDG.E R25, desc[UR4][R6.64] ;  /* 0x0000000406197981 */ /* 0x001ee2000c1e1900 */
[----:B------:R-:W-:-:S04]  /*0390*/  IMAD.WIDE R18, R3, 0x4, R14 ;  /* 0x0000000403127825 */ /* 0x000fc800078e020e */
[----:B------:R-:W-:-:S04]  /*03a0*/  IMAD.WIDE R16, R3, 0x4, R10 ;  /* 0x0000000403107825 */ /* 0x000fc800078e020a */
[----:B-1----:R-:W-:Y:S01]  /*03b0*/  IMAD.WIDE R8, R3, 0x4, R6 ;  /* 0x0000000403087825 */ /* 0x002fe200078e0206 */
[----:B---3--:R-:W-:-:S05]  /*03c0*/  IADD3 R25, PT, PT, R22, R25, RZ ;  /* 0x0000001916197210 */ /* 0x008fca0007ffe0ff */
[----:B------:R0:W-:Y:S04]  /*03d0*/  STG.E desc[UR4][R18.64], R25 ;  /* 0x0000001912007986 */ /* 0x0001e8000c101904 */
[----:B------:R-:W3:Y:S04]  /*03e0*/  LDG.E R21, desc[UR4][R16.64] ;  /* 0x0000000410157981 */ /* 0x000ee8000c1e1900 */
[----:B------:R-:W3:Y:S01]  /*03f0*/  LDG.E R22, desc[UR4][R8.64] ;  /* 0x0000000408167981 */ /* 0x000ee2000c1e1900 */
[----:B------:R-:W-:-:S04]  /*0400*/  IMAD.WIDE R12, R3, 0x4, R18 ;  /* 0x00000004030c7825 */ /* 0x000fc800078e0212 */
[----:B------:R-:W-:-:S04]  /*0410*/  IMAD.WIDE R10, R3, 0x4, R16 ;  /* 0x00000004030a7825 */ /* 0x000fc800078e0210 */
[----:B------:R-:W-:Y:S01]  /*0420*/  IMAD.WIDE R6, R3, 0x4, R8 ;  /* 0x0000000403067825 */ /* 0x000fe200078e0208 */
[----:B---3--:R-:W-:-:S05]  /*0430*/  IADD3 R21, PT, PT, R21, R22, RZ ;  /* 0x0000001615157210 */ /* 0x008fca0007ffe0ff */
[----:B------:R1:W-:Y:S04]  /*0440*/  STG.E desc[UR4][R12.64], R21 ;  /* 0x000000150c007986 */ /* 0x0003e8000c101904 */
[----:B------:R-:W3:Y:S04]  /*0450*/  LDG.E R22, desc[UR4][R10.64] ;  /* 0x000000040a167981 */ /* 0x000ee8000c1e1900 */
[----:B--2---:R-:W3:Y:S01]  /*0460*/  LDG.E R23, desc[UR4][R6.64] ;  /* 0x0000000406177981 */ /* 0x004ee2000c1e1900 */
[----:B------:R-:W-:-:S04]  /*0470*/  IMAD.WIDE R14, R3, 0x4, R12 ;  /* 0x00000004030e7825 */ /* 0x000fc800078e020c */
[----:B------:R-:W-:-:S04]  /*0480*/  IMAD.WIDE R16, R3, 0x4, R10 ;  /* 0x0000000403107825 */ /* 0x000fc800078e020a */
[----:B------:R-:W-:Y:S01]  /*0490*/  IMAD.WIDE R8, R3, 0x4, R6 ;  /* 0x0000000403087825 */ /* 0x000fe200078e0206 */
[----:B---3--:R-:W-:-:S05]  /*04a0*/  IADD3 R23, PT, PT, R22, R23, RZ ;  /* 0x0000001716177210 */ /* 0x008fca0007ffe0ff */
[----:B------:R2:W-:Y:S04]  /*04b0*/  STG.E desc[UR4][R14.64], R23 ;  /* 0x000000170e007986 */ /* 0x0005e8000c101904 */
[----:B------:R-:W3:Y:S04]  /*04c0*/  LDG.E R22, desc[UR4][R16.64] ;  /* 0x0000000410167981 */ /* 0x000ee8000c1e1900 */
[----:B0-----:R-:W3:Y:S01]  /*04d0*/  LDG.E R25, desc[UR4][R8.64] ;  /* 0x0000000408197981 */ /* 0x001ee2000c1e1900 */
[----:B------:R-:W-:-:S04]  /*04e0*/  IMAD.WIDE R18, R3, 0x4, R14 ;  /* 0x0000000403127825 */ /* 0x000fc800078e020e */
[----:B------:R-:W-:-:S04]  /*04f0*/  IMAD.WIDE R10, R3, 0x4, R16 ;  /* 0x00000004030a7825 */ /* 0x000fc800078e0210 */
[----:B------:R-:W-:Y:S01]  /*0500*/  IMAD.WIDE R6, R3, 0x4, R8 ;  /* 0x0000000403067825 */ /* 0x000fe200078e0208 */
[----:B---3--:R-:W-:-:S05]  /*0510*/  IADD3 R25, PT, PT, R22, R25, RZ ;  /* 0x0000001916197210 */ /* 0x008fca0007ffe0ff */
[----:B------:R0:W-:Y:S04]  /*0520*/  STG.E desc[UR4][R18.64], R25 ;  /* 0x0000001912007986 */ /* 0x0001e8000c101904 */
[----:B-1----:R-:W3:Y:S04]  /*0530*/  LDG.E R21, desc[UR4][R10.64] ;  /* 0x000000040a157981 */ /* 0x002ee8000c1e1900 */
[----:B------:R-:W3:Y:S01]  /*0540*/  LDG.E R22, desc[UR4][R6.64] ;  /* 0x0000000406167981 */ /* 0x000ee2000c1e1900 */
[----:B------:R-:W-:-:S04]  /*0550*/  IMAD.WIDE R12, R3, 0x4, R18 ;  /* 0x00000004030c7825 */ /* 0x000fc800078e0212 */
[----:B--2---:R-:W-:-:S04]  /*0560*/  IMAD.WIDE R14, R3, 0x4, R10 ;  /* 0x00000004030e7825 */ /* 0x004fc800078e020a */
[----:B------:R-:W-:Y:S01]  /*0570*/  IMAD.WIDE R8, R3, 0x4, R6 ;  /* 0x0000000403087825 */ /* 0x000fe200078e0206 */
[----:B---3--:R-:W-:-:S05]  /*0580*/  IADD3 R21, PT, PT, R21, R22, RZ ;  /* 0x0000001615157210 */ /* 0x008fca0007ffe0ff */
        /* <DEDUP_REMOVED lines=11> */
[----:B-1----:R-:W-:-:S04]  /*0640*/  IMAD.WIDE R12, R3, 0x4, R10 ;  /* 0x00000004030c7825 */ /* 0x002fc800078e020a */
[----:B------:R-:W-:Y:S01]  /*0650*/  IMAD.WIDE R8, R3, 0x4, R6 ;  /* 0x0000000403087825 */ /* 0x000fe200078e0206 */
        /* <DEDUP_REMOVED lines=23> */
[----:B------:R-:W2:Y:S04]  /*07d0*/  LDG.E R10, desc[UR4][R10.64] ;  /* 0x000000040a0a7981 */ /* 0x000ea8000c1e1900 */
[----:B------:R-:W2:Y:S01]  /*07e0*/  LDG.E R7, desc[UR4][R6.64] ;  /* 0x0000000406077981 */ /* 0x000ea2000c1e1900 */
[----:B------:R-:W-:-:S04]  /*07f0*/  IADD3 R5, PT, PT, R5, 0x10, RZ ;  /* 0x0000001005057810 */ /* 0x000fc80007ffe0ff */
[----:B------:R-:W-:Y:S01]  /*0800*/  ISETP.NE.AND P1, PT, R5, RZ, PT ;  /* 0x000000ff0500720c */ /* 0x000fe20003f25270 */
[C---:B-1----:R-:W-:Y:S01]  /*0810*/  IMAD.WIDE R14, R3.reuse, 0x4, R18 ;  /* 0x00000004030e7825 */ /* 0x042fe200078e0212 */
[----:B------:R-:W-:Y:S02]  /*0820*/  LEA R4, R3, R4, 0x4 ;  /* 0x0000000403047211 */ /* 0x000fe400078e20ff */
[----:B--2---:R-:W-:-:S05]  /*0830*/  IADD3 R17, PT, PT, R10, R7, RZ ;  /* 0x000000070a117210 */ /* 0x004fca0007ffe0ff */
[----:B------:R3:W-:Y:S04]  /*0840*/  STG.E desc[UR4][R14.64], R17 ;  /* 0x000000110e007986 */ /* 0x0007e8000c101904 */
[----:B------:R-:W-:Y:S05]  /*0850*/  @P1 BRA `(.L_x_2) ;  /* 0xfffffff800241947 */ /* 0x000fea000383ffff */
.L_x_1:
[----:B0-----:R-:W-:Y:S05]  /*0860*/  @!P0 EXIT ;  /* 0x000000000000894d */ /* 0x001fea0003800000 */
[----:B------:R-:W-:Y:S02]  /*0870*/  ISETP.GE.U32.AND P0, PT, R20, 0x8, PT ;  /* 0x000000081400780c */ /* 0x000fe40003f06070 */
[----:B---3--:R-:W-:-:S04]  /*0880*/  LOP3.LUT R18, R3, 0x7, RZ, 0xc0, !PT ;  /* 0x0000000703127812 */ /* 0x008fc800078ec0ff */
[----:B------:R-:W-:-:S07]  /*0890*/  ISETP.NE.AND P1, PT, R18, RZ, PT ;  /* 0x000000ff1200720c */ /* 0x000fce0003f25270 */
[----:B------:R-:W-:Y:S06]  /*08a0*/  @!P0 BRA `(.L_x_3) ;  /* 0x0000000000f48947 */ /* 0x000fec0003800000 */
[----:B------:R-:W0:Y:S01]  /*08b0*/  LDC.64 R4, c[0x0][0x380] ;  /* 0x0000e000ff047b82 */ /* 0x000e220000000a00 */
[----:B------:R-:W-:-:S07]  /*08c0*/  IMAD R11, R2, R3, R0 ;  /* 0x00000003020b7224 */ /* 0x000fce00078e0200 */
[----:B------:R-:W1:Y:S08]  /*08d0*/  LDC.64 R6, c[0x0][0x388] ;  /* 0x0000e200ff067b82 */ /* 0x000e700000000a00 */
[----:B------:R-:W2:Y:S01]  /*08e0*/  LDC.64 R8, c[0x0][0x390] ;  /* 0x0000e400ff087b82 */ /* 0x000ea20000000a00 */
[----:B0-----:R-:W-:-:S05]  /*08f0*/  IMAD.WIDE R4, R11, 0x4, R4 ;  /* 0x000000040b047825 */ /* 0x001fca00078e0204 */
[----:B------:R-:W3:Y:S01]  /*0900*/  LDG.E R10, desc[UR4][R4.64] ;  /* 0x00000004040a7981 */ /* 0x000ee2000c1e1900 */
[----:B-1----:R-:W-:-:S05]  /*0910*/  IMAD.WIDE R6, R11, 0x4, R6 ;  /* 0x000000040b067825 */ /* 0x002fca00078e0206 */
[----:B------:R-:W3:Y:S01]  /*0920*/  LDG.E R13, desc[UR4][R6.64] ;  /* 0x00000004060d7981 */ /* 0x000ee2000c1e1900 */
[----:B--2---:R-:W-:Y:S01]  /*0930*/  IMAD.WIDE R8, R11, 0x4, R8 ;  /* 0x000000040b087825 */ /* 0x004fe200078e0208 */
[----:B---3--:R-:W-:-:S03]  /*0940*/  IADD3 R19, PT, PT, R10, R13, RZ ;  /* 0x0000000d0a137210 */ /* 0x008fc60007ffe0ff */
[----:B------:R-:W-:-:S04]  /*0950*/  IMAD.WIDE R10, R3, 0x4, R4 ;  /* 0x00000004030a7825 */ /* 0x000fc800078e0204 */
[C---:B------:R-:W-:Y:S01]  /*0960*/  IMAD.WIDE R12, R3.reuse, 0x4, R6 ;  /* 0x00000004030c7825 */ /* 0x040fe200078e0206 */
        /* <DEDUP_REMOVED lines=11> */
[----:B0-----:R-:W-:-:S04]  /*0a20*/  IMAD.WIDE R8, R3, 0x4, R4 ;  /* 0x0000000403087825 */ /* 0x001fc800078e0204 */
[----:B------:R-:W-:Y:S01]  /*0a30*/  IMAD.WIDE R10, R3, 0x4, R6 ;  /* 0x00000004030a7825 */ /* 0x000fe200078e0206 */
        /* <DEDUP_REMOVED lines=10> */
[----:B-1----:R-:W3:Y:S01]  /*0ae0*/  LDG.E R21, desc[UR4][R6.64] ;  /* 0x0000000406157981 */ /* 0x002ee2000c1e1900 */
        /* <DEDUP_REMOVED lines=12> */
[----:B--2---:R-:W2:Y:S04]  /*0bb0*/  LDG.E R19, desc[UR4][R4.64] ;  /* 0x0000000404137981 */ /* 0x004ea8000c1e1900 */
[----:B------:R-:W2:Y:S01]  /*0bc0*/  LDG.E R20, desc[UR4][R6.64] ;  /* 0x0000000406147981 */ /* 0x000ea2000c1e1900 */
[----:B------:R-:W-:-:S04]  /*0bd0*/  IMAD.WIDE R12, R3, 0x4, R16 ;  /* 0x00000004030c7825 */ /* 0x000fc800078e0210 */
[----:B------:R-:W-:-:S04]  /*0be0*/  IMAD.WIDE R8, R3, 0x4, R4 ;  /* 0x0000000403087825 */ /* 0x000fc800078e0204 */
[----:B------:R-:W-:Y:S01]  /*0bf0*/  IMAD.WIDE R10, R3, 0x4, R6 ;  /* 0x00000004030a7825 */ /* 0x000fe200078e0206 */
[----:B--2---:R-:W-:-:S05]  /*0c00*/  IADD3 R19, PT, PT, R19, R20, RZ ;  /* 0x0000001413137210 */ /* 0x004fca0007ffe0ff */
[----:B------:R2:W-:Y:S04]  /*0c10*/  STG.E desc[UR4][R12.64], R19 ;  /* 0x000000130c007986 */ /* 0x0005e8000c101904 */
[----:B------:R-:W0:Y:S04]  /*0c20*/  LDG.E R8, desc[UR4][R8.64] ;  /* 0x0000000408087981 */ /* 0x000e28000c1e1900 */
[----:B------:R-:W0:Y:S01]  /*0c30*/  LDG.E R11, desc[UR4][R10.64] ;  /* 0x000000040a0b7981 */ /* 0x000e22000c1e1900 */
[----:B-1----:R-:W-:Y:S01]  /*0c40*/  IMAD.WIDE R14, R3, 0x4, R12 ;  /* 0x00000004030e7825 */ /* 0x002fe200078e020c */
[----:B------:R-:W-:-:S02]  /*0c50*/  IADD3 R2, PT, PT, R2, 0x8, RZ ;  /* 0x0000000802027810 */ /* 0x000fc40007ffe0ff */
[----:B0-----:R-:W-:-:S05]  /*0c60*/  IADD3 R17, PT, PT, R8, R11, RZ ;  /* 0x0000000b08117210 */ /* 0x001fca0007ffe0ff */
[----:B------:R2:W-:Y:S02]  /*0c70*/  STG.E desc[UR4][R14.64], R17 ;  /* 0x000000110e007986 */ /* 0x0005e4000c101904 */
.L_x_3:
[----:B------:R-:W-:Y:S05]  /*0c80*/  @!P1 EXIT ;  /* 0x000000000000994d */ /* 0x000fea0003800000 */
[----:B------:R-:W-:Y:S02]  /*0c90*/  ISETP.GE.U32.AND P0, PT, R18, 0x4, PT ;  /* 0x000000041200780c */ /* 0x000fe40003f06070 */
[----:B------:R-:W-:-:S04]  /*0ca0*/  LOP3.LUT R4, R3, 0x3, RZ, 0xc0, !PT ;  /* 0x0000000303047812 */ /* 0x000fc800078ec0ff */
[----:B------:R-:W-:-:S07]  /*0cb0*/  ISETP.NE.AND P1, PT, R4, RZ, PT ;  /* 0x000000ff0400720c */ /* 0x000fce0003f25270 */
[----:B------:R-:W-:Y:S06]  /*0cc0*/  @!P0 BRA `(.L_x_4) ;  /* 0x0000000000848947 */ /* 0x000fec0003800000 */
[----:B------:R-:W0:Y:S01]  /*0cd0*/  LDC.64 R6, c[0x0][0x380] ;  /* 0x0000e000ff067b82 */ /* 0x000e220000000a00 */
[----:B--2---:R-:W-:-:S07]  /*0ce0*/  IMAD R13, R2, R3, R0 ;  /* 0x00000003020d7224 */ /* 0x004fce00078e0200 */
[----:B------:R-:W1:Y:S08]  /*0cf0*/  LDC.64 R8, c[0x0][0x388] ;  /* 0x0000e200ff087b82 */ /* 0x000e700000000a00 */
[----:B------:R-:W2:Y:S01]  /*0d00*/  LDC.64 R10, c[0x0][0x390] ;  /* 0x0000e400ff0a7b82 */ /* 0x000ea20000000a00 */
[----:B0-----:R-:W-:-:S05]  /*0d10*/  IMAD.WIDE R6, R13, 0x4, R6 ;  /* 0x000000040d067825 */ /* 0x001fca00078e0206 */
[----:B------:R-:W3:Y:S01]  /*0d20*/  LDG.E R5, desc[UR4][R6.64] ;  /* 0x0000000406057981 */ /* 0x000ee2000c1e1900 */
[----:B-1----:R-:W-:-:S05]  /*0d30*/  IMAD.WIDE R8, R13, 0x4, R8 ;  /* 0x000000040d087825 */ /* 0x002fca00078e0208 */
[----:B------:R-:W3:Y:S01]  /*0d40*/  LDG.E R12, desc[UR4][R8.64] ;  /* 0x00000004080c7981 */ /* 0x000ee2000c1e1900 */
[----:B------:R-:W-:-:S04]  /*0d50*/  IMAD.WIDE R14, R3, 0x4, R8 ;  /* 0x00000004030e7825 */ /* 0x000fc800078e0208 */
[----:B--2---:R-:W-:Y:S01]  /*0d60*/  IMAD.WIDE R10, R13, 0x4, R10 ;  /* 0x000000040d0a7825 */ /* 0x004fe200078e020a */
[----:B---3--:R-:W-:-:S03]  /*0d70*/  IADD3 R5, PT, PT, R5, R12, RZ ;  /* 0x0000000c05057210 */ /* 0x008fc60007ffe0ff */
        /* <DEDUP_REMOVED lines=18> */
[----:B------:R-:W-:Y:S01]  /*0ea0*/  IMAD.WIDE R14, R3, 0x4, R18 ;  /* 0x00000004030e7825 */ /* 0x000fe200078e0212 */
[----:B------:R-:W-:-:S02]  /*0eb0*/  IADD3 R2, PT, PT, R2, 0x4, RZ ;  /* 0x0000000402027810 */ /* 0x000fc40007ffe0ff */
[----:B--2---:R-:W-:-:S05]  /*0ec0*/  IADD3 R5, PT, PT, R10, R13, RZ ;  /* 0x0000000d0a057210 */ /* 0x004fca0007ffe0ff */
[----:B------:R1:W-:Y:S02]  /*0ed0*/  STG.E desc[UR4][R14.64], R5 ;  /* 0x000000050e007986 */ /* 0x0003e4000c101904 */
.L_x_4:
[----:B------:R-:W-:Y:S05]  /*0ee0*/  @!P1 EXIT ;  /* 0x000000000000994d */ /* 0x000fea0003800000 */
[----:B------:R-:W0:Y:S01]  /*0ef0*/  LDC.64 R6, c[0x0][0x390] ;  /* 0x0000e400ff067b82 */ /* 0x000e220000000a00 */
[----:B-12---:R-:W-:Y:S01]  /*0f00*/  IMAD R17, R2, R3, R0 ;  /* 0x0000000302117224 */ /* 0x006fe200078e0200 */
[----:B------:R-:W-:-:S06]  /*0f10*/  IADD3 R0, PT, PT, -R4, RZ, RZ ;  /* 0x000000ff04007210 */ /* 0x000fcc0007ffe1ff */
[----:B------:R-:W1:Y:S08]  /*0f20*/  LDC.64 R8, c[0x0][0x380] ;  /* 0x0000e000ff087b82 */ /* 0x000e700000000a00 */
[----:B------:R-:W2:Y:S02]  /*0f30*/  LDC.64 R10, c[0x0][0x388] ;  /* 0x0000e200ff0a7b82 */ /* 0x000ea40000000a00 */
.L_x_5:
[----:B-1----:R-:W-:-:S04]  /*0f40*/  IMAD.WIDE R4, R17, 0x4, R8 ;  /* 0x0000000411047825 */ /* 0x002fc800078e0208 */
[C---:B--2---:R-:W-:Y:S02]  /*0f50*/  IMAD.WIDE R12, R17.reuse, 0x4, R10 ;  /* 0x00000004110c7825 */ /* 0x044fe400078e020a */
[----:B------:R-:W2:Y:S04]  /*0f60*/  LDG.E R4, desc[UR4][R4.64] ;  /* 0x0000000404047981 */ /* 0x000ea8000c1e1900 */
[----:B------:R-:W2:Y:S01]  /*0f70*/  LDG.E R13, desc[UR4][R12.64] ;  /* 0x000000040c0d7981 */ /* 0x000ea2000c1e1900 */
[----:B------:R-:W-:Y:S01]  /*0f80*/  IADD3 R0, PT, PT, R0, 0x1, RZ ;  /* 0x0000000100007810 */ /* 0x000fe20007ffe0ff */
[C---:B0--3--:R-:W-:Y:S01]  /*0f90*/  IMAD.WIDE R14, R17.reuse, 0x4, R6 ;  /* 0x00000004110e7825 */ /* 0x049fe200078e0206 */
[----:B------:R-:W-:Y:S02]  /*0fa0*/  IADD3 R17, PT, PT, R17, R3, RZ ;  /* 0x0000000311117210 */ /* 0x000fe40007ffe0ff */
[----:B------:R-:W-:-:S02]  /*0fb0*/  ISETP.NE.AND P0, PT, R0, RZ, PT ;  /* 0x000000ff0000720c */ /* 0x000fc40003f05270 */
[----:B--2---:R-:W-:-:S05]  /*0fc0*/  IADD3 R19, PT, PT, R4, R13, RZ ;  /* 0x0000000d04137210 */ /* 0x004fca0007ffe0ff */
[----:B------:R3:W-:Y:S06]  /*0fd0*/  STG.E desc[UR4][R14.64], R19 ;  /* 0x000000130e007986 */ /* 0x0007ec000c101904 */
[----:B------:R-:W-:Y:S05]  /*0fe0*/  @P0 BRA `(.L_x_5) ;  /* 0xfffffffc00d40947 */ /* 0x000fea000383ffff */
[----:B------:R-:W-:Y:S05]  /*0ff0*/  EXIT ;  /* 0x000000000000794d */ /* 0x000fea0003800000 */
.L_x_6:
        /* <DEDUP_REMOVED lines=16> */
.L_x_14:


//--------------------- .text._Z7addRowsPiS_S_i   --------------------------
	.section	.text._Z7addRowsPiS_S_i,"ax",@progbits
	.align	128
        .global         _Z7addRowsPiS_S_i
        .type           _Z7addRowsPiS_S_i,@function
        .size           _Z7addRowsPiS_S_i,(.L_x_15 - _Z7addRowsPiS_S_i)
        .other          _Z7addRowsPiS_S_i,@"STO_CUDA_ENTRY STV_DEFAULT"
_Z7addRowsPiS_S_i:
.text._Z7addRowsPiS_S_i:
[----:B------:R-:W-:Y:S01]  /*0000*/  LDC R1, c[0x0][0x37c] ;  /* 0x0000df00ff017b82 */ /* 0x000fe20000000800 */
[----:B------:R-:W0:Y:S01]  /*0010*/  S2R R0, SR_TID.X ;  /* 0x0000000000007919 */ /* 0x000e220000002100 */
[----:B------:R-:W0:Y:S02]  /*0020*/  LDCU UR11, c[0x0][0x398] ;  /* 0x00007300ff0b77ac */ /* 0x000e240008000800 */
[----:B0-----:R-:W-:-:S13]  /*0030*/  ISETP.GE.AND P0, PT, R0, UR11, PT ;  /* 0x0000000b00007c0c */ /* 0x001fda000bf06270 */
[----:B------:R-:W-:Y:S05]  /*0040*/  @P0 EXIT ;  /* 0x000000000000094d */ /* 0x000fea0003800000 */
[----:B------:R-:W-:Y:S02]  /*0050*/  UIADD3 UR5, UPT, UPT, UR11, -0x1, URZ ;  /* 0xffffffff0b057890 */ /* 0x000fe4000fffe0ff */
[----:B------:R-:W-:Y:S01]  /*0060*/  IMAD R0, R0, UR11, RZ ;  /* 0x0000000b00007c24 */ /* 0x000fe2000f8e02ff */
[----:B------:R-:W-:Y:S02]  /*0070*/  ULOP3.LUT UR18, UR11, 0xf, URZ, 0xc0, !UPT ;  /* 0x0000000f0b127892 */ /* 0x000fe4000f8ec0ff */
[----:B------:R-:W-:Y:S01]  /*0080*/  UISETP.GE.U32.AND UP0, UPT, UR5, 0xf, UPT ;  /* 0x0000000f0500788c */ /* 0x000fe2000bf06070 */
[----:B------:R-:W-:Y:S01]  /*0090*/  UMOV UR4, URZ ;  /* 0x000000ff00047c82 */ /* 0x000fe20008000000 */
[----:B------:R-:W0:Y:S07]  /*00a0*/  LDCU.64 UR20, c[0x0][0x358] ;  /* 0x00006b00ff1477ac */ /* 0x000e2e0008000a00 */
[----:B------:R-:W-:Y:S05]  /*00b0*/  BRA.U !UP0, `(.L_x_7) ;  /* 0x0000000508607547 */ /* 0x000fea000b800000 */
[----:B------:R-:W1:Y:S01]  /*00c0*/  LDCU.128 UR12, c[0x0][0x380] ;  /* 0x00007000ff0c77ac */ /* 0x000e620008000c00 */
[----:B------:R-:W-:Y:S01]  /*00d0*/  MOV R8, R0 ;  /* 0x0000000000087202 */ /* 0x000fe20000000f00 */
[----:B------:R-:W2:Y:S01]  /*00e0*/  LDCU.64 UR16, c[0x0][0x390] ;  /* 0x00007200ff1077ac */ /* 0x000ea20008000a00 */
[----:B------:R-:W-:Y:S02]  /*00f0*/  ULOP3.LUT UR4, UR11, 0xfffffff0, URZ, 0xc0, !UPT ;  /* 0xfffffff00b047892 */ /* 0x000fe4000f8ec0ff */
[----:B-1----:R-:W-:Y:S02]  /*0100*/  UIADD3 UR9, UP0, UPT, UR12, 0x20, URZ ;  /* 0x000000200c097890 */ /* 0x002fe4000ff1e0ff */
[----:B------:R-:W-:Y:S02]  /*0110*/  UIADD3 UR7, UP1, UPT, UR14, 0x20, URZ ;  /* 0x000000200e077890 */ /* 0x000fe4000ff3e0ff */
[----:B--2---:R-:W-:Y:S02]  /*0120*/  UIADD3 UR5, UP2, UPT, UR16, 0x20, URZ ;  /* 0x0000002010057890 */ /* 0x004fe4000ff5e0ff */
[----:B------:R-:W-:-:S02]  /*0130*/  UIADD3.X UR10, UPT, UPT, URZ, UR13, URZ, UP0, !UPT ;  /* 0x0000000dff0a7290 */ /* 0x000fc400087fe4ff */
[----:B------:R-:W-:Y:S02]  /*0140*/  UIADD3.X UR8, UPT, UPT, URZ, UR15, URZ, UP1, !UPT ;  /* 0x0000000fff087290 */ /* 0x000fe40008ffe4ff */
[----:B------:R-:W-:Y:S02]  /*0150*/  UIADD3.X UR6, UPT, UPT, URZ, UR17, URZ, UP2, !UPT ;  /* 0x00000011ff067290 */ /* 0x000fe400097fe4ff */
[----:B------:R-:W-:-:S12]  /*0160*/  UIADD3 UR12, UPT, UPT, -UR4, URZ, URZ ;  /* 0x000000ff040c7290 */ /* 0x000fd8000fffe1ff */
.L_x_8:
[----:B------:R-:W-:Y:S01]  /*0170*/  MOV R3, UR10 ;  /* 0x0000000a00037c02 */ /* 0x000fe20008000f00 */
[----:B------:R-:W-:Y:S01]  /*0180*/  IMAD.U32 R2, RZ, RZ, UR9 ;  /* 0x00000009ff027e24 */ /* 0x000fe2000f8e00ff */
[----:B------:R-:W-:Y:S01]  /*0190*/  MOV R5, UR8 ;  /* 0x0000000800057c02 */ /* 0x000fe20008000f00 */
[----:B------:R-:W-:Y:S02]  /*01a0*/  IMAD.U32 R4, RZ, RZ, UR7 ;  /* 0x00000007ff047e24 */ /* 0x000fe4000f8e00ff */
[----:B------:R-:W-:-:S04]  /*01b0*/  IMAD.WIDE R2, R8, 0x4, R2 ;  /* 0x0000000408027825 */ /* 0x000fc800078e0202 */
[----:B------:R-:W-:Y:S01]  /*01c0*/  IMAD.WIDE R4, R8, 0x4, R4 ;  /* 0x0000000408047825 */ /* 0x000fe200078e0204 */
[----:B0---4-:R-:W2:Y:S04]  /*01d0*/  LDG.E R9, desc[UR20][R2.64+-0x20] ;  /* 0xffffe01402097981 */ /* 0x011ea8000c1e1900 */
[----:B------:R-:W2:Y:S01]  /*01e0*/  LDG.E R10, desc[UR20][R4.64+-0x20] ;  /* 0xffffe014040a7981 */ /* 0x000ea2000c1e1900 */
[----:B------:R-:W-:Y:S01]  /*01f0*/  MOV R7, UR6 ;  /* 0x0000000600077c02 */ /* 0x000fe20008000f00 */
[----:B------:R-:W-:-:S04]  /*0200*/  IMAD.U32 R6, RZ, RZ, UR5 ;  /* 0x00000005ff067e24 */ /* 0x000fc8000f8e00ff */
[----:B------:R-:W-:-:S04]  /*0210*/  IMAD.WIDE R6, R8, 0x4, R6 ;  /* 0x0000000408067825 */ /* 0x000fc800078e0206 */
[----:B--2---:R-:W-:-:S05]  /*0220*/  IMAD.IADD R9, R9, 0x1, R10 ;  /* 0x0000000109097824 */ /* 0x004fca00078e020a */
[----:B------:R0:W-:Y:S04]  /*0230*/  STG.E desc[UR20][R6.64+-0x20], R9 ;  /* 0xffffe00906007986 */ /* 0x0001e8000c101914 */
[----:B------:R-:W2:Y:S04]  /*0240*/  LDG.E R10, desc[UR20][R2.64+-0x1c] ;  /* 0xffffe414020a7981 */ /* 0x000ea8000c1e1900 */
[----:B------:R-:W2:Y:S02]  /*0250*/  LDG.E R11, desc[UR20][R4.64+-0x1c] ;  /* 0xffffe414040b7981 */ /* 0x000ea4000c1e1900 */
[----:B--2---:R-:W-:-:S05]  /*0260*/  IADD3 R11, PT, PT, R10, R11, RZ ;  /* 0x0000000b0a0b7210 */ /* 0x004fca0007ffe0ff */
[----:B------:R1:W-:Y:S04]  /*0270*/  STG.E desc[UR20][R6.64+-0x1c], R11 ;  /* 0xffffe40b06007986 */ /* 0x0003e8000c101914 */
[----:B------:R-:W2:Y:S04]  /*0280*/  LDG.E R10, desc[UR20][R2.64+-0x18] ;  /* 0xffffe814020a7981 */ /* 0x000ea8000c1e1900 */
[----:B------:R-:W2:Y:S02]  /*0290*/  LDG.E R13, desc[UR20][R4.64+-0x18] ;  /* 0xffffe814040d7981 */ /* 0x000ea4000c1e1900 */
[----:B--2---:R-:W-:-:S05]  /*02a0*/  IMAD.IADD R13, R10, 0x1, R13 ;  /* 0x000000010a0d7824 */ /* 0x004fca00078e020d */
[----:B------:R2:W-:Y:S04]  /*02b0*/  STG.E desc[UR20][R6.64+-0x18], R13 ;  /* 0xffffe80d06007986 */ /* 0x0005e8000c101914 */
[----:B------:R-:W3:Y:S04]  /*02c0*/  LDG.E R10, desc[UR20][R2.64+-0x14] ;  /* 0xffffec14020a7981 */ /* 0x000ee8000c1e1900 */
[----:B------:R-:W3:Y:S02]  /*02d0*/  LDG.E R15, desc[UR20][R4.64+-0x14] ;  /* 0xffffec14040f7981 */ /* 0x000ee4000c1e1900 */
[----:B---3--:R-:W-:-:S05]  /*02e0*/  IADD3 R15, PT, PT, R10, R15, RZ ;  /* 0x0000000f0a0f7210 */ /* 0x008fca0007ffe0ff */
[----:B------:R3:W-:Y:S04]  /*02f0*/  STG.E desc[UR20][R6.64+-0x14], R15 ;  /* 0xffffec0f06007986 */ /* 0x0007e8000c101914 */
[----:B0-----:R-:W4:Y:S04]  /*0300*/  LDG.E R9, desc[UR20][R2.64+-0x10] ;  /* 0xfffff01402097981 */ /* 0x001f28000c1e1900 */
[----:B------:R-:W4:Y:S02]  /*0310*/  LDG.E R10, desc[UR20][R4.64+-0x10] ;  /* 0xfffff014040a7981 */ /* 0x000f24000c1e1900 */
[----:B----4-:R-:W-:-:S05]  /*0320*/  IMAD.IADD R9, R9, 0x1, R10 ;  /* 0x0000000109097824 */ /* 0x010fca00078e020a */
[----:B------:R0:W-:Y:S04]  /*0330*/  STG.E desc[UR20][R6.64+-0x10], R9 ;  /* 0xfffff00906007986 */ /* 0x0001e8000c101914 */
[----:B------:R-:W4:Y:S04]  /*0340*/  LDG.E R10, desc[UR20][R2.64+-0xc] ;  /* 0xfffff414020a7981 */ /* 0x000f28000c1e1900 */
[----:B-1----:R-:W4:Y:S02]  /*0350*/  LDG.E R11, desc[UR20][R4.64+-0xc] ;  /* 0xfffff414040b7981 */ /* 0x002f24000c1e1900 */
[----:B----4-:R-:W-:-:S05]  /*0360*/  IADD3 R11, PT, PT, R10, R11, RZ ;  /* 0x0000000b0a0b7210 */ /* 0x010fca0007ffe0ff */
[----:B------:R1:W-:Y:S04]  /*0370*/  STG.E desc[UR20][R6.64+-0xc], R11 ;  /* 0xfffff40b06007986 */ /* 0x0003e8000c101914 */
[----:B------:R-:W4:Y:S04]  /*0380*/  LDG.E R10, desc[UR20][R2.64+-0x8] ;  /* 0xfffff814020a7981 */ /* 0x000f28000c1e1900 */
[----:B--2---:R-:W4:Y:S02]  /*0390*/  LDG.E R13, desc[UR20][R4.64+-0x8] ;  /* 0xfffff814040d7981 */ /* 0x004f24000c1e1900 */
[----:B----4-:R-:W-:-:S05]  /*03a0*/  IMAD.IADD R13, R10, 0x1, R13 ;  /* 0x000000010a0d7824 */ /* 0x010fca00078e020d */
[----:B------:R2:W-:Y:S04]  /*03b0*/  STG.E desc[UR20][R6.64+-0x8], R13 ;  /* 0xfffff80d06007986 */ /* 0x0005e8000c101914 */
[----:B------:R-:W4:Y:S04]  /*03c0*/  LDG.E R10, desc[UR20][R2.64+-0x4] ;  /* 0xfffffc14020a7981 */ /* 0x000f28000c1e1900 */
[----:B---3--:R-:W4:Y:S02]  /*03d0*/  LDG.E R15, desc[UR20][R4.64+-0x4] ;  /* 0xfffffc14040f7981 */ /* 0x008f24000c1e1900 */
[----:B----4-:R-:W-:-:S05]  /*03e0*/  IADD3 R15, PT, PT, R10, R15, RZ ;  /* 0x0000000f0a0f7210 */ /* 0x010fca0007ffe0ff */
        /* <DEDUP_REMOVED lines=19> */
[----:B----4-:R-:W-:-:S05]  /*0520*/  IADD3 R9, PT, PT, R9, R10, RZ ;  /* 0x0000000a09097210 */ /* 0x010fca0007ffe0ff */
[----:B------:R4:W-:Y:S04]  /*0530*/  STG.E desc[UR20][R6.64+0x10], R9 ;  /* 0x0000100906007986 */ /* 0x0009e8000c101914 */
[----:B------:R-:W5:Y:S04]  /*0540*/  LDG.E R10, desc[UR20][R2.64+0x14] ;  /* 0x00001414020a7981 */ /* 0x000f68000c1e1900 */
[----:B-1----:R-:W5:Y:S02]  /*0550*/  LDG.E R11, desc[UR20][R4.64+0x14] ;  /* 0x00001414040b7981 */ /* 0x002f64000c1e1900 */
[----:B-----5:R-:W-:-:S05]  /*0560*/  IMAD.IADD R11, R10, 0x1, R11 ;  /* 0x000000010a0b7824 */ /* 0x020fca00078e020b */
[----:B------:R4:W-:Y:S04]  /*0570*/  STG.E desc[UR20][R6.64+0x14], R11 ;  /* 0x0000140b06007986 */ /* 0x0009e8000c101914 */
[----:B------:R-:W5:Y:S04]  /*0580*/  LDG.E R10, desc[UR20][R2.64+0x18] ;  /* 0x00001814020a7981 */ /* 0x000f68000c1e1900 */
[----:B--2---:R-:W5:Y:S02]  /*0590*/  LDG.E R13, desc[UR20][R4.64+0x18] ;  /* 0x00001814040d7981 */ /* 0x004f64000c1e1900 */
[----:B-----5:R-:W-:-:S05]  /*05a0*/  IADD3 R13, PT, PT, R10, R13, RZ ;  /* 0x0000000d0a0d7210 */ /* 0x020fca0007ffe0ff */
[----:B------:R4:W-:Y:S04]  /*05b0*/  STG.E desc[UR20][R6.64+0x18], R13 ;  /* 0x0000180d06007986 */ /* 0x0009e8000c101914 */
[----:B------:R-:W2:Y:S04]  /*05c0*/  LDG.E R10, desc[UR20][R2.64+0x1c] ;  /* 0x00001c14020a7981 */ /* 0x000ea8000c1e1900 */
[----:B---3--:R-:W2:Y:S01]  /*05d0*/  LDG.E R15, desc[UR20][R4.64+0x1c] ;  /* 0x00001c14040f7981 */ /* 0x008ea2000c1e1900 */
[----:B------:R-:W-:Y:S01]  /*05e0*/  UIADD3 UR12, UPT, UPT, UR12, 0x10, URZ ;  /* 0x000000100c0c7890 */ /* 0x000fe2000fffe0ff */
[----:B------:R-:W-:-:S03]  /*05f0*/  VIADD R8, R8, 0x10 ;  /* 0x0000001008087836 */ /* 0x000fc60000000000 */
[----:B------:R-:W-:Y:S01]  /*0600*/  UISETP.NE.AND UP0, UPT, UR12, URZ, UPT ;  /* 0x000000ff0c00728c */ /* 0x000fe2000bf05270 */
[----:B--2---:R-:W-:-:S05]  /*0610*/  IADD3 R15, PT, PT, R10, R15, RZ ;  /* 0x0000000f0a0f7210 */ /* 0x004fca0007ffe0ff */
[----:B------:R4:W-:Y:S03]  /*0620*/  STG.E desc[UR20][R6.64+0x1c], R15 ;  /* 0x00001c0f06007986 */ /* 0x0009e6000c101914 */
[----:B------:R-:W-:Y:S05]  /*0630*/  BRA.U UP0, `(.L_x_8) ;  /* 0xfffffff900cc7547 */ /* 0x000fea000b83ffff */
.L_x_7:
[----:B------:R-:W-:-:S13]  /*0640*/  ISETP.NE.AND P0, PT, RZ, UR18, PT ;  /* 0x00000012ff007c0c */ /* 0x000fda000bf05270 */
[----:B0-----:R-:W-:Y:S05]  /*0650*/  @!P0 EXIT ;  /* 0x000000000000894d */ /* 0x001fea0003800000 */
[----:B------:R-:W-:Y:S02]  /*0660*/  UISETP.GE.U32.AND UP0, UPT, UR18, 0x8, UPT ;  /* 0x000000081200788c */ /* 0x000fe4000bf06070 */
[----:B------:R-:W-:-:S07]  /*0670*/  ULOP3.LUT UR5, UR11, 0x7, URZ, 0xc0, !UPT ;  /* 0x000000070b057892 */ /* 0x000fce000f8ec0ff */
[----:B------:R-:W-:Y:S05]  /*0680*/  BRA.U !UP0, `(.L_x_9) ;  /* 0x0000000108a07547 */ /* 0x000fea000b800000 */
[----:B------:R-:W0:Y:S01]  /*0690*/  LDC.64 R2, c[0x0][0x380] ;  /* 0x0000e000ff027b82 */ /* 0x000e220000000a00 */
[----:B----4-:R-:W-:-:S07]  /*06a0*/  IADD3 R9, PT, PT, R0, UR4, RZ ;  /* 0x0000000400097c10 */ /* 0x010fce000fffe0ff */
[----:B------:R-:W1:Y:S08]  /*06b0*/  LDC.64 R4, c[0x0][0x388] ;  /* 0x0000e200ff047b82 */ /* 0x000e700000000a00 */
[----:B------:R-:W2:Y:S01]  /*06c0*/  LDC.64 R6, c[0x0][0x390] ;  /* 0x0000e400ff067b82 */ /* 0x000ea20000000a00 */
[----:B0-----:R-:W-:-:S05]  /*06d0*/  IMAD.WIDE R2, R9, 0x4, R2 ;  /* 0x0000000409027825 */ /* 0x001fca00078e0202 */
[----:B------:R-:W3:Y:S01]  /*06e0*/  LDG.E R8, desc[UR20][R2.64] ;  /* 0x0000001402087981 */ /* 0x000ee2000c1e1900 */
[----:B-1----:R-:W-:-:S05]  /*06f0*/  IMAD.WIDE R4, R9, 0x4, R4 ;  /* 0x0000000409047825 */ /* 0x002fca00078e0204 */
[----:B------:R-:W3:Y:S01]  /*0700*/  LDG.E R11, desc[UR20][R4.64] ;  /* 0x00000014040b7981 */ /* 0x000ee2000c1e1900 */
[----:B--2---:R-:W-:Y:S01]  /*0710*/  IMAD.WIDE R6, R9, 0x4, R6 ;  /* 0x0000000409067825 */ /* 0x004fe200078e0206 */
[----:B---3--:R-:W-:-:S05]  /*0720*/  IADD3 R11, PT, PT, R8, R11, RZ ;  /* 0x0000000b080b7210 */ /* 0x008fca0007ffe0ff */
[----:B------:R0:W-:Y:S04]  /*0730*/  STG.E desc[UR20][R6.64], R11 ;  /* 0x0000000b06007986 */ /* 0x0001e8000c101914 */
[----:B------:R-:W2:Y:S04]  /*0740*/  LDG.E R8, desc[UR20][R2.64+0x4] ;  /* 0x0000041402087981 */ /* 0x000ea8000c1e1900 */
[----:B------:R-:W2:Y:S02]  /*0750*/  LDG.E R9, desc[UR20][R4.64+0x4] ;  /* 0x0000041404097981 */ /* 0x000ea4000c1e1900 */
[----:B--2---:R-:W-:-:S05]  /*0760*/  IMAD.IADD R9, R8, 0x1, R9 ;  /* 0x0000000108097824 */ /* 0x004fca00078e0209 */
[----:B------:R1:W-:Y:S04]  /*0770*/  STG.E desc[UR20][R6.64+0x4], R9 ;  /* 0x0000040906007986 */ /* 0x0003e8000c101914 */
[----:B------:R-:W2:Y:S04]  /*0780*/  LDG.E R8, desc[UR20][R2.64+0x8] ;  /* 0x0000081402087981 */ /* 0x000ea8000c1e1900 */
[----:B------:R-:W2:Y:S02]  /*0790*/  LDG.E R13, desc[UR20][R4.64+0x8] ;  /* 0x00000814040d7981 */ /* 0x000ea4000c1e1900 */
[----:B--2---:R-:W-:-:S05]  /*07a0*/  IADD3 R13, PT, PT, R8, R13, RZ ;  /* 0x0000000d080d7210 */ /* 0x004fca0007ffe0ff */
[----:B------:R2:W-:Y:S04]  /*07b0*/  STG.E desc[UR20][R6.64+0x8], R13 ;  /* 0x0000080d06007986 */ /* 0x0005e8000c101914 */
[----:B------:R-:W3:Y:S04]  /*07c0*/  LDG.E R8, desc[UR20][R2.64+0xc] ;  /* 0x00000c1402087981 */ /* 0x000ee8000c1e1900 */
[----:B------:R-:W3:Y:S02]  /*07d0*/  LDG.E R15, desc[UR20][R4.64+0xc] ;  /* 0x00000c14040f7981 */ /* 0x000ee4000c1e1900 */
[----:B---3--:R-:W-:-:S05]  /*07e0*/  IADD3 R15, PT, PT, R8, R15, RZ ;  /* 0x0000000f080f7210 */ /* 0x008fca0007ffe0ff */
[----:B------:R3:W-:Y:S04]  /*07f0*/  STG.E desc[UR20][R6.64+0xc], R15 ;  /* 0x00000c0f06007986 */ /* 0x0007e8000c101914 */
[----:B------:R-:W4:Y:S04]  /*0800*/  LDG.E R8, desc[UR20][R2.64+0x10] ;  /* 0x0000101402087981 */ /* 0x000f28000c1e1900 */
[----:B0-----:R-:W4:Y:S02]  /*0810*/  LDG.E R11, desc[UR20][R4.64+0x10] ;  /* 0x00001014040b7981 */ /* 0x001f24000c1e1900 */
        /* <DEDUP_REMOVED lines=8> */
[----:B----4-:R-:W-:-:S05]  /*08a0*/  IADD3 R13, PT, PT, R8, R13, RZ ;  /* 0x0000000d080d7210 */ /* 0x010fca0007ffe0ff */
[----:B------:R0:W-:Y:S04]  /*08b0*/  STG.E desc[UR20][R6.64+0x18], R13 ;  /* 0x0000180d06007986 */ /* 0x0001e8000c101914 */
[----:B------:R-:W2:Y:S04]  /*08c0*/  LDG.E R8, desc[UR20][R2.64+0x1c] ;  /* 0x00001c1402087981 */ /* 0x000ea8000c1e1900 */
[----:B---3--:R-:W2:Y:S01]  /*08d0*/  LDG.E R15, desc[UR20][R4.64+0x1c] ;  /* 0x00001c14040f7981 */ /* 0x008ea2000c1e1900 */
[----:B------:R-:W-:Y:S01]  /*08e0*/  UIADD3 UR4, UPT, UPT, UR4, 0x8, URZ ;  /* 0x0000000804047890 */ /* 0x000fe2000fffe0ff */
[----:B--2---:R-:W-:-:S05]  /*08f0*/  IMAD.IADD R15, R8, 0x1, R15 ;  /* 0x00000001080f7824 */ /* 0x004fca00078e020f */
[----:B------:R0:W-:Y:S06]  /*0900*/  STG.E desc[UR20][R6.64+0x1c], R15 ;  /* 0x00001c0f06007986 */ /* 0x0001ec000c101914 */
.L_x_9:
[----:B------:R-:W-:-:S13]  /*0910*/  ISETP.NE.AND P0, PT, RZ, UR5, PT ;  /* 0x00000005ff007c0c */ /* 0x000fda000bf05270 */
[----:B------:R-:W-:Y:S05]  /*0920*/  @!P0 EXIT ;  /* 0x000000000000894d */ /* 0x000fea0003800000 */
[----:B------:R-:W-:Y:S02]  /*0930*/  UISETP.GE.U32.AND UP0, UPT, UR5, 0x4, UPT ;  /* 0x000000040500788c */ /* 0x000fe4000bf06070 */
[----:B------:R-:W-:-:S07]  /*0940*/  ULOP3.LUT UR5, UR11, 0x3, URZ, 0xc0, !UPT ;  /* 0x000000030b057892 */ /* 0x000fce000f8ec0ff */
[----:B------:R-:W-:Y:S05]  /*0950*/  BRA.U !UP0, `(.L_x_10) ;  /* 0x0000000108607547 */ /* 0x000fea000b800000 */
[----:B------:R-:W1:Y:S01]  /*0960*/  LDC.64 R2, c[0x0][0x380] ;  /* 0x0000e000ff027b82 */ /* 0x000e620000000a00 */
[----:B0---4-:R-:W-:-:S07]  /*0970*/  IADD3 R11, PT, PT, R0, UR4, RZ ;  /* 0x00000004000b7c10 */ /* 0x011fce000fffe0ff */
[----:B------:R-:W0:Y:S08]  /*0980*/  LDC.64 R4, c[0x0][0x388] ;  /* 0x0000e200ff047b82 */ /* 0x000e300000000a00 */
[----:B------:R-:W2:Y:S01]  /*0990*/  LDC.64 R6, c[0x0][0x390] ;  /* 0x0000e400ff067b82 */ /* 0x000ea20000000a00 */
[----:B-1----:R-:W-:-:S05]  /*09a0*/  IMAD.WIDE R2, R11, 0x4, R2 ;  /* 0x000000040b027825 */ /* 0x002fca00078e0202 */
[----:B------:R-:W3:Y:S01]  /*09b0*/  LDG.E R8, desc[UR20][R2.64] ;  /* 0x0000001402087981 */ /* 0x000ee2000c1e1900 */
[----:B0-----:R-:W-:-:S05]  /*09c0*/  IMAD.WIDE R4, R11, 0x4, R4 ;  /* 0x000000040b047825 */ /* 0x001fca00078e0204 */
        /* <DEDUP_REMOVED lines=12> */
[----:B------:R-:W2:Y:S04]  /*0a90*/  LDG.E R8, desc[UR20][R2.64+0xc] ;  /* 0x00000c1402087981 */ /* 0x000ea8000c1e1900 */
[----:B------:R-:W2:Y:S01]  /*0aa0*/  LDG.E R15, desc[UR20][R4.64+0xc] ;  /* 0x00000c14040f7981 */ /* 0x000ea2000c1e1900 */
[----:B------:R-:W-:Y:S01]  /*0ab0*/  UIADD3 UR4, UPT, UPT, UR4, 0x4, URZ ;  /* 0x0000000404047890 */ /* 0x000fe2000fffe0ff */
[----:B--2---:R-:W-:-:S05]  /*0ac0*/  IADD3 R15, PT, PT, R8, R15, RZ ;  /* 0x0000000f080f7210 */ /* 0x004fca0007ffe0ff */
[----:B------:R1:W-:Y:S06]  /*0ad0*/  STG.E desc[UR20][R6.64+0xc], R15 ;  /* 0x00000c0f06007986 */ /* 0x0003ec000c101914 */
.L_x_10:
[----:B------:R-:W-:-:S13]  /*0ae0*/  ISETP.NE.AND P0, PT, RZ, UR5, PT ;  /* 0x00000005ff007c0c */ /* 0x000fda000bf05270 */
[----:B------:R-:W-:Y:S05]  /*0af0*/  @!P0 EXIT ;  /* 0x000000000000894d */ /* 0x000fea0003800000 */
[----:B01--4-:R-:W0:Y:S01]  /*0b00*/  LDC.64 R8, c[0x0][0x390] ;  /* 0x0000e400ff087b82 */ /* 0x013e220000000a00 */
[----:B------:R-:W-:Y:S01]  /*0b10*/  VIADD R15, R0, UR4 ;  /* 0x00000004000f7c36 */ /* 0x000fe20008000000 */
[----:B------:R-:W-:-:S06]  /*0b20*/  UIADD3 UR5, UPT, UPT, -UR5, URZ, URZ ;  /* 0x000000ff05057290 */ /* 0x000fcc000fffe1ff */
[----:B------:R-:W1:Y:S08]  /*0b30*/  LDC.64 R12, c[0x0][0x380] ;  /* 0x0000e000ff0c7b82 */ /* 0x000e700000000a00 */
[----:B------:R-:W2:Y:S02]  /*0b40*/  LDC.64 R10, c[0x0][0x388] ;  /* 0x0000e200ff0a7b82 */ /* 0x000ea40000000a00 */
.L_x_11:
[----:B--2---:R-:W-:-:S04]  /*0b50*/  IMAD.WIDE R4, R15, 0x4, R10 ;  /* 0x000000040f047825 */ /* 0x004fc800078e020a */
[C---:B-1----:R-:W-:Y:S02]  /*0b60*/  IMAD.WIDE R6, R15.reuse, 0x4, R12 ;  /* 0x000000040f067825 */ /* 0x042fe400078e020c */
[----:B------:R-:W2:Y:S04]  /*0b70*/  LDG.E R5, desc[UR20][R4.64] ;  /* 0x0000001404057981 */ /* 0x000ea8000c1e1900 */
[----:B------:R-:W2:Y:S01]  /*0b80*/  LDG.E R6, desc[UR20][R6.64] ;  /* 0x0000001406067981 */ /* 0x000ea2000c1e1900 */
[C---:B0--3--:R-:W-:Y:S01]  /*0b90*/  IMAD.WIDE R2, R15.reuse, 0x4, R8 ;  /* 0x000000040f027825 */ /* 0x049fe200078e0208 */
[----:B------:R-:W-:Y:S01]  /*0ba0*/  UIADD3 UR5, UPT, UPT, UR5, 0x1, URZ ;  /* 0x0000000105057890 */ /* 0x000fe2000fffe0ff */
[----:B------:R-:W-:-:S03]  /*0bb0*/  IADD3 R15, PT, PT, R15, 0x1, RZ ;  /* 0x000000010f0f7810 */ /* 0x000fc60007ffe0ff */
[----:B------:R-:W-:Y:S01]  /*0bc0*/  UISETP.NE.AND UP0, UPT, UR5, URZ, UPT ;  /* 0x000000ff0500728c */ /* 0x000fe2000bf05270 */
[----:B--2---:R-:W-:-:S05]  /*0bd0*/  IADD3 R17, PT, PT, R6, R5, RZ ;  /* 0x0000000506117210 */ /* 0x004fca0007ffe0ff */
[----:B------:R3:W-:Y:S03]  /*0be0*/  STG.E desc[UR20][R2.64], R17 ;  /* 0x0000001102007986 */ /* 0x0007e6000c101914 */
[----:B------:R-:W-:Y:S05]  /*0bf0*/  BRA.U UP0, `(.L_x_11) ;  /* 0xfffffffd00d47547 */ /* 0x000fea000b83ffff */
[----:B------:R-:W-:Y:S05]  /*0c00*/  EXIT ;  /* 0x000000000000794d */ /* 0x000fea0003800000 */
.L_x_12:
        /* <DEDUP_REMOVED lines=15> */
.L_x_15:


//--------------------- .nv.shared.reserved.0     --------------------------
	.section	.nv.shared.reserved.0,"aw",@nobits
	.weak		__nv_reservedSMEM_offset_0_alias
	.size		__nv_reservedSMEM_offset_0_alias, 0, 64
	.other		__nv_reservedSMEM_offset_0_alias,@"STO_CUDA_RESERVED_SHARED STV_DEFAULT"
__nv_reservedSMEM_offset_0_alias:
	.zero		0
	.zero		64


//--------------------- .nv.constant0._Z11addElementsPiS_S_i --------------------------
	.section	.nv.constant0._Z11addElementsPiS_S_i,"a",@progbits
	.sectionflags	@""
	.align	4
.nv.constant0._Z11addElementsPiS_S_i:
	.zero		924


//--------------------- .nv.constant0._Z7addColsPiS_S_i --------------------------
	.section	.nv.constant0._Z7addColsPiS_S_i,"a",@progbits
	.sectionflags	@""
	.align	4
.nv.constant0._Z7addColsPiS_S_i:
	.zero		924


//--------------------- .nv.constant0._Z7addRowsPiS_S_i --------------------------
	.section	.nv.constant0._Z7addRowsPiS_S_i,"a",@progbits
	.sectionflags	@""
	.align	4
.nv.constant0._Z7addRowsPiS_S_i:
	.zero		924


//--------------------- SYMBOLS --------------------------

	.type		.nv.reservedSmem.offset0,@object
	.size		.nv.reservedSmem.offset0,0x4
